# CuTe-DSL kernel — source=cudnn_frontend_dsl family=grouped_gemm_swiglu
# config = {"ab_dtype": "Float8E4M3FN", "sf_vec": 32, "d_dtype": "Float4E2M1FN", "vector_f32": false, "mma_mn": [256, 128], "cluster_mn": [2, 1]}


// ===== COMPILED SASS (sm_100a) =====

	.target	sm_100a

	.elftype	@"ET_EXEC"


//--------------------- .note.nv.tkinfo           --------------------------
	.section	.note.nv.tkinfo,"",@"SHT_NOTE"
	.sectionflags	@"SHF_NOTE_NV_TKINFO"
	.tkinfo
        /*0018*/ 	.word	0x00000081
        /*0030*/ 	.string	""
        /*0030*/ 	.string	"ptxas"
        /*0030*/ 	.string	"Cuda compilation tools, release 12.9, V12.9.83"
        /*0030*/ 	.string	"Build system must define TOOLS_VERSION_EXTENDED"
        /*0030*/ 	.string	"-O 3 -arch sm_100a "



//--------------------- .note.nv.cuver            --------------------------
	.section	.note.nv.cuver,"",@"SHT_NOTE"
	.sectionflags	@"SHF_NOTE_NV_CUVER"
        /*0018*/ 	.short	0x0001
        /*001a*/ 	.short	0x0064
        /*001c*/ 	.short	0x0001
        /*001e*/ 	.short	0x0000
        /*0020*/ 	.short	0x0001
        /*0022*/ 	.short	0x0000


//--------------------- .nv.info                  --------------------------
	.section	.nv.info,"",@"SHT_CUDA_INFO"
	.align	4


	//----- nvinfo : EIATTR_REGCOUNT
	.align		4
        /*0000*/ 	.byte	0x04, 0x2f
        /*0002*/ 	.short	(.L_6 - .L_5)
	.align		4
.L_5:
        /*0004*/ 	.word	index@(kernel_cutlass_kernel_cudnngrouped_gemmgrouped_gemm_swiglugrouped_gemm_swiglu_quantBlockScaledContiguousGroupedGemmKernel_object_at__TiledMMA_ThrLayoutVMNK21111000_PermutationMNK____MMAAt_0)
        /*0008*/ 	.word	0x00000085


	//----- nvinfo : EIATTR_FRAME_SIZE
	.align		4
.L_6:
        /*000c*/ 	.byte	0x04, 0x11
        /*000e*/ 	.short	(.L_8 - .L_7)
	.align		4
.L_7:
        /*0010*/ 	.word	index@($__internal_2_$__cuda_sm10x_tcgen05_guardrail_trap_unallocated_columns_being_dealloced)
        /*0014*/ 	.word	0x00000000


	//----- nvinfo : EIATTR_FRAME_SIZE
	.align		4
.L_8:
        /*0018*/ 	.byte	0x04, 0x11
        /*001a*/ 	.short	(.L_10 - .L_9)
	.align		4
.L_9:
        /*001c*/ 	.word	index@($__internal_1_$__cuda_sm10x_tcgen05_guardrail_trap_phase_invalid_during_alloc)
        /*0020*/ 	.word	0x00000000


	//----- nvinfo : EIATTR_FRAME_SIZE
	.align		4
.L_10:
        /*0024*/ 	.byte	0x04, 0x11
        /*0026*/ 	.short	(.L_12 - .L_11)
	.align		4
.L_11:
        /*0028*/ 	.word	index@($__internal_0_$__cuda_sm10x_tcgen05_guardrail_trap_col_being_dealloced_not_returned_by_alloc)
        /*002c*/ 	.word	0x00000000


	//----- nvinfo : EIATTR_FRAME_SIZE
	.align		4
.L_12:
        /*0030*/ 	.byte	0x04, 0x11
        /*0032*/ 	.short	(.L_14 - .L_13)
	.align		4
.L_13:
        /*0034*/ 	.word	index@(kernel_cutlass_kernel_cudnngrouped_gemmgrouped_gemm_swiglugrouped_gemm_swiglu_quantBlockScaledContiguousGroupedGemmKernel_object_at__TiledMMA_ThrLayoutVMNK21111000_PermutationMNK____MMAAt_0)
        /*0038*/ 	.word	0x00000000


	//----- nvinfo : EIATTR_MIN_STACK_SIZE
	.align		4
.L_14:
        /*003c*/ 	.byte	0x04, 0x12
        /*003e*/ 	.short	(.L_16 - .L_15)
	.align		4
.L_15:
        /*0040*/ 	.word	index@(kernel_cutlass_kernel_cudnngrouped_gemmgrouped_gemm_swiglugrouped_gemm_swiglu_quantBlockScaledContiguousGroupedGemmKernel_object_at__TiledMMA_ThrLayoutVMNK21111000_PermutationMNK____MMAAt_0)
        /*0044*/ 	.word	0x00000000
.L_16:


//--------------------- .nv.info.kernel_cutlass_kernel_cudnngrouped_gemmgrouped_gemm_swiglugrouped_gemm_swiglu_quantBlockScaledContiguousGroupedGemmKernel_object_at__TiledMMA_ThrLayoutVMNK21111000_PermutationMNK____MMAAt_0 --------------------------
	.section	.nv.info.kernel_cutlass_kernel_cudnngrouped_gemmgrouped_gemm_swiglugrouped_gemm_swiglu_quantBlockScaledContiguousGroupedGemmKernel_object_at__TiledMMA_ThrLayoutVMNK21111000_PermutationMNK____MMAAt_0,"",@"SHT_CUDA_INFO"
	.sectionflags	@""
	.align	4


	//----- nvinfo : EIATTR_CUDA_API_VERSION
	.align		4
        /*0000*/ 	.byte	0x04, 0x37
        /*0002*/ 	.short	(.L_18 - .L_17)
.L_17:
        /*0004*/ 	.word	0x00000081


	//----- nvinfo : EIATTR_KPARAM_INFO
	.align		4
.L_18:
        /*0008*/ 	.byte	0x04, 0x17
        /*000a*/ 	.short	(.L_20 - .L_19)
.L_19:
        /*000c*/ 	.word	0x00000000
        /*0010*/ 	.short	0x000f
        /*0012*/ 	.short	0x03f8
        /*0014*/ 	.byte	0x00, 0xf0, 0x31, 0x00


	//----- nvinfo : EIATTR_KPARAM_INFO
	.align		4
.L_20:
        /*0018*/ 	.byte	0x04, 0x17
        /*001a*/ 	.short	(.L_22 - .L_21)
.L_21:
        /*001c*/ 	.word	0x00000000
        /*0020*/ 	.short	0x000e
        /*0022*/ 	.short	0x03ec
        /*0024*/ 	.byte	0x00, 0xf0, 0x31, 0x00


	//----- nvinfo : EIATTR_KPARAM_INFO
	.align		4
.L_22:
        /*0028*/ 	.byte	0x04, 0x17
        /*002a*/ 	.short	(.L_24 - .L_23)
.L_23:
        /*002c*/ 	.word	0x00000000
        /*0030*/ 	.short	0x000d
        /*0032*/ 	.short	0x03e0
        /*0034*/ 	.byte	0x00, 0xf0, 0x31, 0x00


	//----- nvinfo : EIATTR_KPARAM_INFO
	.align		4
.L_24:
        /*0038*/ 	.byte	0x04, 0x17
        /*003a*/ 	.short	(.L_26 - .L_25)
.L_25:
        /*003c*/ 	.word	0x00000000
        /*0040*/ 	.short	0x000c
        /*0042*/ 	.short	0x03d8
        /*0044*/ 	.byte	0x00, 0xf0, 0x21, 0x00


	//----- nvinfo : EIATTR_KPARAM_INFO
	.align		4
.L_26:
        /*0048*/ 	.byte	0x04, 0x17
        /*004a*/ 	.short	(.L_28 - .L_27)
.L_27:
        /*004c*/ 	.word	0x00000000
        /*0050*/ 	.short	0x000b
        /*0052*/ 	.short	0x03d0
        /*0054*/ 	.byte	0x00, 0xf0, 0x21, 0x00


	//----- nvinfo : EIATTR_KPARAM_INFO
	.align		4
.L_28:
        /*0058*/ 	.byte	0x04, 0x17
        /*005a*/ 	.short	(.L_30 - .L_29)
.L_29:
        /*005c*/ 	.word	0x00000000
        /*0060*/ 	.short	0x000a
        /*0062*/ 	.short	0x03c8
        /*0064*/ 	.byte	0x00, 0xf0, 0x21, 0x00


	//----- nvinfo : EIATTR_KPARAM_INFO
	.align		4
.L_30:
        /*0068*/ 	.byte	0x04, 0x17
        /*006a*/ 	.short	(.L_32 - .L_31)
.L_31:
        /*006c*/ 	.word	0x00000000
        /*0070*/ 	.short	0x0009
        /*0072*/ 	.short	0x03c0
        /*0074*/ 	.byte	0x00, 0xf0, 0x21, 0x00


	//----- nvinfo : EIATTR_KPARAM_INFO
	.align		4
.L_32:
        /*0078*/ 	.byte	0x04, 0x17
        /*007a*/ 	.short	(.L_34 - .L_33)
.L_33:
        /*007c*/ 	.word	0x00000000
        /*0080*/ 	.short	0x0008
        /*0082*/ 	.short	0x0340
        /*0084*/ 	.byte	0x00, 0xf0, 0x01, 0x02


	//----- nvinfo : EIATTR_KPARAM_INFO
	.align		4
.L_34:
        /*0088*/ 	.byte	0x04, 0x17
        /*008a*/ 	.short	(.L_36 - .L_35)
.L_35:
        /*008c*/ 	.word	0x00000000
        /*0090*/ 	.short	0x0007
        /*0092*/ 	.short	0x02c0
        /*0094*/ 	.byte	0x00, 0xf0, 0x01, 0x02


	//----- nvinfo : EIATTR_KPARAM_INFO
	.align		4
.L_36:
        /*0098*/ 	.byte	0x04, 0x17
        /*009a*/ 	.short	(.L_38 - .L_37)
.L_37:
        /*009c*/ 	.word	0x00000000
        /*00a0*/ 	.short	0x0006
        /*00a2*/ 	.short	0x0240
        /*00a4*/ 	.byte	0x00, 0xf0, 0x01, 0x02


	//----- nvinfo : EIATTR_KPARAM_INFO
	.align		4
.L_38:
        /*00a8*/ 	.byte	0x04, 0x17
        /*00aa*/ 	.short	(.L_40 - .L_39)
.L_39:
        /*00ac*/ 	.word	0x00000000
        /*00b0*/ 	.short	0x0005
        /*00b2*/ 	.short	0x01c0
        /*00b4*/ 	.byte	0x00, 0xf0, 0x01, 0x02


	//----- nvinfo : EIATTR_KPARAM_INFO
	.align		4
.L_40:
        /*00b8*/ 	.byte	0x04, 0x17
        /*00ba*/ 	.short	(.L_42 - .L_41)
.L_41:
        /*00bc*/ 	.word	0x00000000
        /*00c0*/ 	.short	0x0004
        /*00c2*/ 	.short	0x0140
        /*00c4*/ 	.byte	0x00, 0xf0, 0x01, 0x02


	//----- nvinfo : EIATTR_KPARAM_INFO
	.align		4
.L_42:
        /*00c8*/ 	.byte	0x04, 0x17
        /*00ca*/ 	.short	(.L_44 - .L_43)
.L_43:
        /*00cc*/ 	.word	0x00000000
        /*00d0*/ 	.short	0x0003
        /*00d2*/ 	.short	0x00c0
        /*00d4*/ 	.byte	0x00, 0xf0, 0x01, 0x02


	//----- nvinfo : EIATTR_KPARAM_INFO
	.align		4
.L_44:
        /*00d8*/ 	.byte	0x04, 0x17
        /*00da*/ 	.short	(.L_46 - .L_45)
.L_45:
        /*00dc*/ 	.word	0x00000000
        /*00e0*/ 	.short	0x0002
        /*00e2*/ 	.short	0x0040
        /*00e4*/ 	.byte	0x00, 0xf0, 0x01, 0x02


	//----- nvinfo : EIATTR_KPARAM_INFO
	.align		4
.L_46:
        /*00e8*/ 	.byte	0x04, 0x17
        /*00ea*/ 	.short	(.L_48 - .L_47)
.L_47:
        /*00ec*/ 	.word	0x00000000
        /*00f0*/ 	.short	0x0001
        /*00f2*/ 	.short	0x000c
        /*00f4*/ 	.byte	0x00, 0xf0, 0x31, 0x00


	//----- nvinfo : EIATTR_KPARAM_INFO
	.align		4
.L_48:
        /*00f8*/ 	.byte	0x04, 0x17
        /*00fa*/ 	.short	(.L_50 - .L_49)
.L_49:
        /*00fc*/ 	.word	0x00000000
        /*0100*/ 	.short	0x0000
        /*0102*/ 	.short	0x0000
        /*0104*/ 	.byte	0x00, 0xf0, 0x31, 0x00


	//----- nvinfo : EIATTR_AT_ENTRY_FRAGMENTS
	.align		4
.L_50:
        /*0108*/ 	.byte	0x04, 0x4f
        /*010a*/ 	.short	(.L_52 - .L_51)


	//   ....[0]....
.L_51:
        /*010c*/ 	.word	0x00000004


	//   ....[1]....
        /*0110*/ 	.word	0x00000005


	//----- nvinfo : EIATTR_RESERVED_SMEM_USED
	.align		4
.L_52:
        /*0114*/ 	.byte	0x01, 0x41
	.zero		2


	//----- nvinfo : EIATTR_SPARSE_MMA_MASK
	.align		4
        /*0118*/ 	.byte	0x03, 0x50
        /*011a*/ 	.short	0x0000


	//----- nvinfo : EIATTR_TCGEN05_2CTA_USED
	.align		4
        /*011c*/ 	.byte	0x01, 0x52
	.zero		2


	//----- nvinfo : EIATTR_MAXREG_COUNT
	.align		4
        /*0120*/ 	.byte	0x03, 0x1b
        /*0122*/ 	.short	0x00ff


	//----- nvinfo : EIATTR_NUM_BARRIERS
	.align		4
        /*0124*/ 	.byte	0x02, 0x4c
        /*0126*/ 	.byte	0x05
	.zero		1


	//----- nvinfo : EIATTR_INT_WARP_WIDE_INSTR_OFFSETS
	.align		4
        /*0128*/ 	.byte	0x04, 0x31
        /*012a*/ 	.short	(.L_54 - .L_53)


	//   ....[0]....
.L_53:
        /*012c*/ 	.word	0x00005bd0


	//   ....[1]....
        /*0130*/ 	.word	0x00005c50


	//   ....[2]....
        /*0134*/ 	.word	0x00005c70


	//----- nvinfo : EIATTR_COOP_GROUP_MASK_REGIDS
	.align		4
.L_54:
        /*0138*/ 	.byte	0x04, 0x29
        /*013a*/ 	.short	(.L_56 - .L_55)


	//   ....[0]....
.L_55:
        /*013c*/ 	.word	0xffffffff


	//   ....[1]....
        /*0140*/ 	.word	0xffffffff


	//   ....[2]....
        /*0144*/ 	.word	0xffffffff


	//   ....[3]....
        /*0148*/ 	.word	0xffffffff


	//   ....[4]....
        /*014c*/ 	.word	0xffffffff


	//   ....[5]....
        /*0150*/ 	.word	0xffffffff


	//   ....[6]....
        /*0154*/ 	.word	0xffffffff


	//   ....[7]....
        /*0158*/ 	.word	0xffffffff


	//   ....[8]....
        /*015c*/ 	.word	0xffffffff


	//   ....[9]....
        /*0160*/ 	.word	0xffffffff


	//   ....[10]....
        /*0164*/ 	.word	0xffffffff


	//   ....[11]....
        /*0168*/ 	.word	0xffffffff


	//----- nvinfo : EIATTR_COOP_GROUP_INSTR_OFFSETS
	.align		4
.L_56:
        /*016c*/ 	.byte	0x04, 0x28
        /*016e*/ 	.short	(.L_58 - .L_57)


	//   ....[0]....
.L_57:
        /*0170*/ 	.word	0x00000130


	//   ....[1]....
        /*0174*/ 	.word	0x00000490


	//   ....[2]....
        /*0178*/ 	.word	0x00000640


	//   ....[3]....
        /*017c*/ 	.word	0x000008c0


	//   ....[4]....
        /*0180*/ 	.word	0x00000c50


	//   ....[5]....
        /*0184*/ 	.word	0x00000f20


	//   ....[6]....
        /*0188*/ 	.word	0x00000f80


	//   ....[7]....
        /*018c*/ 	.word	0x00002e40


	//   ....[8]....
        /*0190*/ 	.word	0x00003450


	//   ....[9]....
        /*0194*/ 	.word	0x000056e0


	//   ....[10]....
        /*0198*/ 	.word	0x00005a50


	//   ....[11]....
        /*019c*/ 	.word	0x00005d10


	//----- nvinfo : EIATTR_VRC_CTA_INIT_COUNT
	.align		4
.L_58:
        /*01a0*/ 	.byte	0x02, 0x4a
        /*01a2*/ 	.byte	0x80
	.zero		1


	//----- nvinfo : EIATTR_MBARRIER_INSTR_OFFSETS
	.align		4
        /*01a4*/ 	.byte	0x04, 0x39
        /*01a6*/ 	.short	(.L_60 - .L_59)


	//   ....[0]....
.L_59:
        /*01a8*/ 	.word	0x00000340
        /*01ac*/ 	.word	0x000000ff
        /*01b0*/ 	.word	0x00000000
        /*01b4*/ 	.short	0x0100
        /*01b6*/ 	.byte	0x06
	.zero		1


	//   ....[1]....
        /*01b8*/ 	.word	0x00000350
        /*01bc*/ 	.word	0x000000ff
        /*01c0*/ 	.word	0x00000008
        /*01c4*/ 	.short	0x0100
        /*01c6*/ 	.byte	0x06
	.zero		1


	//   ....[2]....
        /*01c8*/ 	.word	0x00000360
        /*01cc*/ 	.word	0x000000ff
        /*01d0*/ 	.word	0x00000010
        /*01d4*/ 	.short	0x0100
        /*01d6*/ 	.byte	0x06
	.zero		1


	//   ....[3]....
        /*01d8*/ 	.word	0x00000370
        /*01dc*/ 	.word	0x000000ff
        /*01e0*/ 	.word	0x00000018
        /*01e4*/ 	.short	0x0100
        /*01e6*/ 	.byte	0x06
	.zero		1


	//   ....[4]....
        /*01e8*/ 	.word	0x00000380
        /*01ec*/ 	.word	0x000000ff
        /*01f0*/ 	.word	0x00000020
        /*01f4*/ 	.short	0x0100
        /*01f6*/ 	.byte	0x06
	.zero		1


	//   ....[5]....
        /*01f8*/ 	.word	0x00000390
        /*01fc*/ 	.word	0x000000ff
        /*0200*/ 	.word	0x00000028
        /*0204*/ 	.short	0x0100
        /*0206*/ 	.byte	0x06
	.zero		1


	//   ....[6]....
        /*0208*/ 	.word	0x000003a0
        /*020c*/ 	.word	0x000000ff
        /*0210*/ 	.word	0x00000030
        /*0214*/ 	.short	0x0100
        /*0216*/ 	.byte	0x06
	.zero		1


	//   ....[7]....
        /*0218*/ 	.word	0x000003b0
        /*021c*/ 	.word	0x000000ff
        /*0220*/ 	.word	0x00000038
        /*0224*/ 	.short	0x0100
        /*0226*/ 	.byte	0x06
	.zero		1


	//   ....[8]....
        /*0228*/ 	.word	0x000003c0
        /*022c*/ 	.word	0x000000ff
        /*0230*/ 	.word	0x00000040
        /*0234*/ 	.short	0x0100
        /*0236*/ 	.byte	0x06
	.zero		1


	//   ....[9]....
        /*0238*/ 	.word	0x000003d0
        /*023c*/ 	.word	0x000000ff
        /*0240*/ 	.word	0x00000048
        /*0244*/ 	.short	0x0100
        /*0246*/ 	.byte	0x06
	.zero		1


	//   ....[10]....
        /*0248*/ 	.word	0x000003e0
        /*024c*/ 	.word	0x000000ff
        /*0250*/ 	.word	0x00000050
        /*0254*/ 	.short	0x0100
        /*0256*/ 	.byte	0x06
	.zero		1


	//   ....[11]....
        /*0258*/ 	.word	0x000003f0
        /*025c*/ 	.word	0x000000ff
        /*0260*/ 	.word	0x00000058
        /*0264*/ 	.short	0x0100
        /*0266*/ 	.byte	0x06
	.zero		1


	//   ....[12]....
        /*0268*/ 	.word	0x00000400
        /*026c*/ 	.word	0x000000ff
        /*0270*/ 	.word	0x00000060
        /*0274*/ 	.short	0x0100
        /*0276*/ 	.byte	0x06
	.zero		1


	//   ....[13]....
        /*0278*/ 	.word	0x00000410
        /*027c*/ 	.word	0x000000ff
        /*0280*/ 	.word	0x00000068
        /*0284*/ 	.short	0x0100
        /*0286*/ 	.byte	0x06
	.zero		1


	//   ....[14]....
        /*0288*/ 	.word	0x00000420
        /*028c*/ 	.word	0x000000ff
        /*0290*/ 	.word	0x00000070
        /*0294*/ 	.short	0x0100
        /*0296*/ 	.byte	0x06
	.zero		1


	//   ....[15]....
        /*0298*/ 	.word	0x00000430
        /*029c*/ 	.word	0x000000ff
        /*02a0*/ 	.word	0x00000078
        /*02a4*/ 	.short	0x0100
        /*02a6*/ 	.byte	0x06
	.zero		1


	//   ....[16]....
        /*02a8*/ 	.word	0x000005b0
        /*02ac*/ 	.word	0x000000ff
        /*02b0*/ 	.word	0x00000080
        /*02b4*/ 	.short	0x0100
        /*02b6*/ 	.byte	0x07
	.zero		1


	//   ....[17]....
        /*02b8*/ 	.word	0x000005c0
        /*02bc*/ 	.word	0x000000ff
        /*02c0*/ 	.word	0x00000088
        /*02c4*/ 	.short	0x0100
        /*02c6*/ 	.byte	0x07
	.zero		1


	//   ....[18]....
        /*02c8*/ 	.word	0x000005d0
        /*02cc*/ 	.word	0x000000ff
        /*02d0*/ 	.word	0x00000090
        /*02d4*/ 	.short	0x0100
        /*02d6*/ 	.byte	0x07
	.zero		1


	//   ....[19]....
        /*02d8*/ 	.word	0x000005e0
        /*02dc*/ 	.word	0x000000ff
        /*02e0*/ 	.word	0x00000098
        /*02e4*/ 	.short	0x0100
        /*02e6*/ 	.byte	0x07
	.zero		1


	//   ....[20]....
        /*02e8*/ 	.word	0x00000760
        /*02ec*/ 	.word	0x000000ff
        /*02f0*/ 	.word	0x000000a0
        /*02f4*/ 	.short	0x0100
        /*02f6*/ 	.byte	0x07
	.zero		1


	//   ....[21]....
        /*02f8*/ 	.word	0x00000770
        /*02fc*/ 	.word	0x000000ff
        /*0300*/ 	.word	0x000000a8
        /*0304*/ 	.short	0x0100
        /*0306*/ 	.byte	0x07
	.zero		1


	//   ....[22]....
        /*0308*/ 	.word	0x00000780
        /*030c*/ 	.word	0x000000ff
        /*0310*/ 	.word	0x000000b0
        /*0314*/ 	.short	0x0100
        /*0316*/ 	.byte	0x07
	.zero		1


	//   ....[23]....
        /*0318*/ 	.word	0x00000790
        /*031c*/ 	.word	0x000000ff
        /*0320*/ 	.word	0x000000b8
        /*0324*/ 	.short	0x0100
        /*0326*/ 	.byte	0x07
	.zero		1


	//   ....[24]....
        /*0328*/ 	.word	0x00000860
        /*032c*/ 	.word	0x000000ff
        /*0330*/ 	.word	0x000000c0
        /*0334*/ 	.short	0x0100
        /*0336*/ 	.byte	0x06
	.zero		1


	//   ....[25]....
        /*0338*/ 	.word	0x00000fe0
        /*033c*/ 	.word	0x0000000e
        /*0340*/ 	.word	0x000000b0
        /*0344*/ 	.short	0x010a
        /*0346*/ 	.byte	0xff
	.zero		1


	//   ....[26]....
        /*0348*/ 	.word	0x000010c0
        /*034c*/ 	.word	0x0000000e
        /*0350*/ 	.word	0x000000a0
        /*0354*/ 	.short	0x0101
        /*0356*/ 	.byte	0xff
	.zero		1


	//   ....[27]....
        /*0358*/ 	.word	0x000012f0
        /*035c*/ 	.word	0x00000002
        /*0360*/ 	.word	0x000000b0
        /*0364*/ 	.short	0x010a
        /*0366*/ 	.byte	0xff
	.zero		1


	//   ....[28]....
        /*0368*/ 	.word	0x00001410
        /*036c*/ 	.word	0x00000002
        /*0370*/ 	.word	0x000000a0
        /*0374*/ 	.short	0x0101
        /*0376*/ 	.byte	0xff
	.zero		1


	//   ....[29]....
        /*0378*/ 	.word	0x00001420
        /*037c*/ 	.word	0x00000003
        /*0380*/ 	.word	0x000000b0
        /*0384*/ 	.short	0x010a
        /*0386*/ 	.byte	0xff
	.zero		1


	//   ....[30]....
        /*0388*/ 	.word	0x000014b0
        /*038c*/ 	.word	0x000000ff
        /*0390*/ 	.word	0x000000a0
        /*0394*/ 	.short	0x010a
        /*0396*/ 	.byte	0x22
	.zero		1


	//   ....[31]....
        /*0398*/ 	.word	0x00001530
        /*039c*/ 	.word	0x000000ff
        /*03a0*/ 	.word	0x000000b0
        /*03a4*/ 	.short	0x0101
        /*03a6*/ 	.byte	0x22
	.zero		1


	//   ....[32]....
        /*03a8*/ 	.word	0x00001650
        /*03ac*/ 	.word	0x000000ff
        /*03b0*/ 	.word	0x00000040
        /*03b4*/ 	.short	0x010a
        /*03b6*/ 	.byte	0x06
	.zero		1


	//   ....[33]....
        /*03b8*/ 	.word	0x000017f0
        /*03bc*/ 	.word	0x000000ff
        /*03c0*/ 	.word	0x00000040
        /*03c4*/ 	.short	0x010a
        /*03c6*/ 	.byte	0x05
	.zero		1


	//   ....[34]....
        /*03c8*/ 	.word	0x00001a60
        /*03cc*/ 	.word	0x000000ff
        /*03d0*/ 	.word	0x00000040
        /*03d4*/ 	.short	0x010a
        /*03d6*/ 	.byte	0x21
	.zero		1


	//   ....[35]....
        /*03d8*/ 	.word	0x00001ab0
        /*03dc*/ 	.word	0x00000003
        /*03e0*/ 	.word	0x000000a0
        /*03e4*/ 	.short	0x010a
        /*03e6*/ 	.byte	0xff
	.zero		1


	//   ....[36]....
        /*03e8*/ 	.word	0x00001b50
        /*03ec*/ 	.word	0x00000003
        /*03f0*/ 	.word	0x000000b0
        /*03f4*/ 	.short	0x0101
        /*03f6*/ 	.byte	0xff
	.zero		1


	//   ....[37]....
        /*03f8*/ 	.word	0x00001dd0
        /*03fc*/ 	.word	0x000000ff
        /*0400*/ 	.word	0x00000040
        /*0404*/ 	.short	0x010a
        /*0406*/ 	.byte	0x05
	.zero		1


	//   ....[38]....
        /*0408*/ 	.word	0x00001eb0
        /*040c*/ 	.word	0x000000ff
        /*0410*/ 	.word	0x000000a0
        /*0414*/ 	.short	0x010a
        /*0416*/ 	.byte	0x0c
	.zero		1


	//   ....[39]....
        /*0418*/ 	.word	0x00001f50
        /*041c*/ 	.word	0x000000ff
        /*0420*/ 	.word	0x000000b0
        /*0424*/ 	.short	0x0101
        /*0426*/ 	.byte	0x0c
	.zero		1


	//   ....[40]....
        /*0428*/ 	.word	0x00002430
        /*042c*/ 	.word	0x000000ff
        /*0430*/ 	.word	0x00000000
        /*0434*/ 	.short	0x010a
        /*0436*/ 	.byte	0x19
	.zero		1


	//   ....[41]....
        /*0438*/ 	.word	0x00002440
        /*043c*/ 	.word	0x000000ff
        /*0440*/ 	.word	0x00000090
        /*0444*/ 	.short	0x010a
        /*0446*/ 	.byte	0x11
	.zero		1


	//   ....[42]....
        /*0448*/ 	.word	0x00002490
        /*044c*/ 	.word	0x000000ff
        /*0450*/ 	.word	0x00000090
        /*0454*/ 	.short	0x010a
        /*0456*/ 	.byte	0x11
	.zero		1


	//   ....[43]....
        /*0458*/ 	.word	0x00002670
        /*045c*/ 	.word	0x000000ff
        /*0460*/ 	.word	0x00000000
        /*0464*/ 	.short	0x010a
        /*0466*/ 	.byte	0x0d
	.zero		1


	//   ....[44]....
        /*0468*/ 	.word	0x00002800
        /*046c*/ 	.word	0x000000ff
        /*0470*/ 	.word	0x00000000
        /*0474*/ 	.short	0x010a
        /*0476*/ 	.byte	0x19
	.zero		1


	//   ....[45]....
        /*0478*/ 	.word	0x00002920
        /*047c*/ 	.word	0x000000ff
        /*0480*/ 	.word	0x00000090
        /*0484*/ 	.short	0x010a
        /*0486*/ 	.byte	0x10
	.zero		1


	//   ....[46]....
        /*0488*/ 	.word	0x00002930
        /*048c*/ 	.word	0x00000002
        /*0490*/ 	.word	0x000000a0
        /*0494*/ 	.short	0x010a
        /*0496*/ 	.byte	0xff
	.zero		1


	//   ....[47]....
        /*0498*/ 	.word	0x000029d0
        /*049c*/ 	.word	0x00000002
        /*04a0*/ 	.word	0x000000b0
        /*04a4*/ 	.short	0x0101
        /*04a6*/ 	.byte	0xff
	.zero		1


	//   ....[48]....
        /*04a8*/ 	.word	0x00002ad0
        /*04ac*/ 	.word	0x00000000
        /*04b0*/ 	.word	0x00000090
        /*04b4*/ 	.short	0x010a
        /*04b6*/ 	.byte	0xff
	.zero		1


	//   ....[49]....
        /*04b8*/ 	.word	0x00002b10
        /*04bc*/ 	.word	0x00000000
        /*04c0*/ 	.word	0x00000090
        /*04c4*/ 	.short	0x010a
        /*04c6*/ 	.byte	0xff
	.zero		1


	//   ....[50]....
        /*04c8*/ 	.word	0x00002c10
        /*04cc*/ 	.word	0x000000ff
        /*04d0*/ 	.word	0x000000c0
        /*04d4*/ 	.short	0x0100
        /*04d6*/ 	.byte	0x05
	.zero		1


	//   ....[51]....
        /*04d8*/ 	.word	0x00002d00
        /*04dc*/ 	.word	0x000000ff
        /*04e0*/ 	.word	0x000000c0
        /*04e4*/ 	.short	0x0100
        /*04e6*/ 	.byte	0x05
	.zero		1


	//   ....[52]....
        /*04e8*/ 	.word	0x00002df0
        /*04ec*/ 	.word	0x000000ff
        /*04f0*/ 	.word	0x000000c0
        /*04f4*/ 	.short	0x0100
        /*04f6*/ 	.byte	0x05
	.zero		1


	//   ....[53]....
        /*04f8*/ 	.word	0x000030c0
        /*04fc*/ 	.word	0x00000003
        /*0500*/ 	.word	0x00000000
        /*0504*/ 	.short	0x010a
        /*0506*/ 	.byte	0xff
	.zero		1


	//   ....[54]....
        /*0508*/ 	.word	0x000030e0
        /*050c*/ 	.word	0x00000003
        /*0510*/ 	.word	0x00000000
        /*0514*/ 	.short	0x010a
        /*0516*/ 	.byte	0xff
	.zero		1


	//   ....[55]....
        /*0518*/ 	.word	0x000032c0
        /*051c*/ 	.word	0x00000003
        /*0520*/ 	.word	0x00000000
        /*0524*/ 	.short	0x010a
        /*0526*/ 	.byte	0xff
	.zero		1


	//   ....[56]....
        /*0528*/ 	.word	0x000032e0
        /*052c*/ 	.word	0x00000003
        /*0530*/ 	.word	0x00000000
        /*0534*/ 	.short	0x010a
        /*0536*/ 	.byte	0xff
	.zero		1


	//   ....[57]....
        /*0538*/ 	.word	0x000033d0
        /*053c*/ 	.word	0x00000003
        /*0540*/ 	.word	0x00000000
        /*0544*/ 	.short	0x0101
        /*0546*/ 	.byte	0xff
	.zero		1


	//   ....[58]....
        /*0548*/ 	.word	0x000034c0
        /*054c*/ 	.word	0x00000003
        /*0550*/ 	.word	0x000000a0
        /*0554*/ 	.short	0x010a
        /*0556*/ 	.byte	0xff
	.zero		1


	//   ....[59]....
        /*0558*/ 	.word	0x00003520
        /*055c*/ 	.word	0x00000003
        /*0560*/ 	.word	0x000000b0
        /*0564*/ 	.short	0x0101
        /*0566*/ 	.byte	0xff
	.zero		1


	//   ....[60]....
        /*0568*/ 	.word	0x00003920
        /*056c*/ 	.word	0x00000037
        /*0570*/ 	.word	0x00000080
        /*0574*/ 	.short	0x010a
        /*0576*/ 	.byte	0xff
	.zero		1


	//   ....[61]....
        /*0578*/ 	.word	0x00005690
        /*057c*/ 	.word	0x00000007
        /*0580*/ 	.word	0x00000000
        /*0584*/ 	.short	0x0101
        /*0586*/ 	.byte	0xff
	.zero		1


	//   ....[62]....
        /*0588*/ 	.word	0x000056a0
        /*058c*/ 	.word	0x00000005
        /*0590*/ 	.word	0x000000a0
        /*0594*/ 	.short	0x010a
        /*0596*/ 	.byte	0xff
	.zero		1


	//   ....[63]....
        /*0598*/ 	.word	0x00005760
        /*059c*/ 	.word	0x00000005
        /*05a0*/ 	.word	0x000000b0
        /*05a4*/ 	.short	0x0101
        /*05a6*/ 	.byte	0xff
	.zero		1


	//   ....[64]....
        /*05a8*/ 	.word	0x00005a00
        /*05ac*/ 	.word	0x00000005
        /*05b0*/ 	.word	0x00000000
        /*05b4*/ 	.short	0x0101
        /*05b6*/ 	.byte	0xff
	.zero		1


	//   ....[65]....
        /*05b8*/ 	.word	0x00005a10
        /*05bc*/ 	.word	0x00000003
        /*05c0*/ 	.word	0x000000c0
        /*05c4*/ 	.short	0x010a
        /*05c6*/ 	.byte	0xff
	.zero		1


	//   ....[66]....
        /*05c8*/ 	.word	0x00005db0
        /*05cc*/ 	.word	0x00000003
        /*05d0*/ 	.word	0x000000c0
        /*05d4*/ 	.short	0x0100
        /*05d6*/ 	.byte	0xff
	.zero		1


	//   ....[67]....
        /*05d8*/ 	.word	0x00005e10
        /*05dc*/ 	.word	0x0000000e
        /*05e0*/ 	.word	0x000000b0
        /*05e4*/ 	.short	0x010a
        /*05e6*/ 	.byte	0xff
	.zero		1


	//   ....[68]....
        /*05e8*/ 	.word	0x00005e70
        /*05ec*/ 	.word	0x00000002
        /*05f0*/ 	.word	0x000000b0
        /*05f4*/ 	.short	0x010a
        /*05f6*/ 	.byte	0xff
	.zero		1


	//   ....[69]....
        /*05f8*/ 	.word	0x00005ed0
        /*05fc*/ 	.word	0x00000003
        /*0600*/ 	.word	0x000000b0
        /*0604*/ 	.short	0x010a
        /*0606*/ 	.byte	0xff
	.zero		1


	//   ....[70]....
        /*0608*/ 	.word	0x00005f30
        /*060c*/ 	.word	0x00000000
        /*0610*/ 	.word	0x000000a0
        /*0614*/ 	.short	0x010a
        /*0616*/ 	.byte	0xff
	.zero		1


	//   ....[71]....
        /*0618*/ 	.word	0x00005fb0
        /*061c*/ 	.word	0x00000000
        /*0620*/ 	.word	0x00000040
        /*0624*/ 	.short	0x010a
        /*0626*/ 	.byte	0xff
	.zero		1


	//   ....[72]....
        /*0628*/ 	.word	0x00006010
        /*062c*/ 	.word	0x00000003
        /*0630*/ 	.word	0x000000a0
        /*0634*/ 	.short	0x010a
        /*0636*/ 	.byte	0xff
	.zero		1


	//   ....[73]....
        /*0638*/ 	.word	0x00006090
        /*063c*/ 	.word	0x00000000
        /*0640*/ 	.word	0x00000040
        /*0644*/ 	.short	0x010a
        /*0646*/ 	.byte	0xff
	.zero		1


	//   ....[74]....
        /*0648*/ 	.word	0x000060f0
        /*064c*/ 	.word	0x00000002
        /*0650*/ 	.word	0x000000a0
        /*0654*/ 	.short	0x010a
        /*0656*/ 	.byte	0xff
	.zero		1


	//   ....[75]....
        /*0658*/ 	.word	0x00006170
        /*065c*/ 	.word	0x00000000
        /*0660*/ 	.word	0x00000090
        /*0664*/ 	.short	0x010a
        /*0666*/ 	.byte	0xff
	.zero		1


	//   ....[76]....
        /*0668*/ 	.word	0x000061f0
        /*066c*/ 	.word	0x00000000
        /*0670*/ 	.word	0x00000000
        /*0674*/ 	.short	0x010a
        /*0676*/ 	.byte	0xff
	.zero		1


	//   ....[77]....
        /*0678*/ 	.word	0x00006260
        /*067c*/ 	.word	0x00000002
        /*0680*/ 	.word	0x000000a0
        /*0684*/ 	.short	0x010a
        /*0686*/ 	.byte	0xff
	.zero		1


	//   ....[78]....
        /*0688*/ 	.word	0x000062c0
        /*068c*/ 	.word	0x00000003
        /*0690*/ 	.word	0x00000000
        /*0694*/ 	.short	0x010a
        /*0696*/ 	.byte	0xff
	.zero		1


	//   ....[79]....
        /*0698*/ 	.word	0x00006320
        /*069c*/ 	.word	0x00000003
        /*06a0*/ 	.word	0x00000000
        /*06a4*/ 	.short	0x010a
        /*06a6*/ 	.byte	0xff
	.zero		1


	//   ....[80]....
        /*06a8*/ 	.word	0x00006370
        /*06ac*/ 	.word	0x00000003
        /*06b0*/ 	.word	0x000000a0
        /*06b4*/ 	.short	0x010a
        /*06b6*/ 	.byte	0xff
	.zero		1


	//   ....[81]....
        /*06b8*/ 	.word	0x000063d0
        /*06bc*/ 	.word	0x00000037
        /*06c0*/ 	.word	0x00000080
        /*06c4*/ 	.short	0x010a
        /*06c6*/ 	.byte	0xff
	.zero		1


	//   ....[82]....
        /*06c8*/ 	.word	0x00006430
        /*06cc*/ 	.word	0x00000005
        /*06d0*/ 	.word	0x000000a0
        /*06d4*/ 	.short	0x010a
        /*06d6*/ 	.byte	0xff
	.zero		1


	//   ....[83]....
        /*06d8*/ 	.word	0x00006480
        /*06dc*/ 	.word	0x00000003
        /*06e0*/ 	.word	0x000000c0
        /*06e4*/ 	.short	0x010a
        /*06e6*/ 	.byte	0xff
	.zero		1


	//----- nvinfo : EIATTR_NUM_MBARRIERS
	.align		4
.L_60:
        /*06e8*/ 	.byte	0x03, 0x38
        /*06ea*/ 	.short	0x001d


	//----- nvinfo : EIATTR_EXIT_INSTR_OFFSETS
	.align		4
        /*06ec*/ 	.byte	0x04, 0x1c
        /*06ee*/ 	.short	(.L_62 - .L_61)


	//   ....[0]....
.L_61:
        /*06f0*/ 	.word	0x00005df0


	//----- nvinfo : EIATTR_MAX_THREADS
	.align		4
.L_62:
        /*06f4*/ 	.byte	0x04, 0x05
        /*06f6*/ 	.short	(.L_64 - .L_63)
.L_63:
        /*06f8*/ 	.word	0x000000e0
        /*06fc*/ 	.word	0x00000001
        /*0700*/ 	.word	0x00000001


	//----- nvinfo : EIATTR_CRS_STACK_SIZE
	.align		4
.L_64:
        /*0704*/ 	.byte	0x04, 0x1e
        /*0706*/ 	.short	(.L_66 - .L_65)
.L_65:
        /*0708*/ 	.word	0x00000000


	//----- nvinfo : EIATTR_CBANK_PARAM_SIZE
	.align		4
.L_66:
        /*070c*/ 	.byte	0x03, 0x19
        /*070e*/ 	.short	0x0404


	//----- nvinfo : EIATTR_PARAM_CBANK
	.align		4
        /*0710*/ 	.byte	0x04, 0x0a
        /*0712*/ 	.short	(.L_68 - .L_67)
	.align		4
.L_67:
        /*0714*/ 	.word	index@(.nv.constant0.kernel_cutlass_kernel_cudnngrouped_gemmgrouped_gemm_swiglugrouped_gemm_swiglu_quantBlockScaledContiguousGroupedGemmKernel_object_at__TiledMMA_ThrLayoutVMNK21111000_PermutationMNK____MMAAt_0)
        /*0718*/ 	.short	0x0380
        /*071a*/ 	.short	0x0404


	//----- nvinfo : EIATTR_SW_WAR
	.align		4
.L_68:
        /*071c*/ 	.byte	0x04, 0x36
        /*071e*/ 	.short	(.L_70 - .L_69)
.L_69:
        /*0720*/ 	.word	0x00000008
.L_70:


//--------------------- .nv.compat                --------------------------
	.section	.nv.compat,"",@"SHT_CUDA_COMPAT_INFO"
	.align	4
        /*0000*/ 	.byte	0x02, 0x02, 0x02, 0x00, 0x02, 0x05, 0x05, 0x00, 0x02, 0x03, 0x01, 0x00, 0x02, 0x06, 0x01, 0x00


//--------------------- .nv.callgraph             --------------------------
	.section	.nv.callgraph,"",@"SHT_CUDA_CALLGRAPH"
	.align	4
	.sectionentsize	8
	.align		4
        /*0000*/ 	.word	0x00000000
	.align		4
        /*0004*/ 	.word	0xffffffff
	.align		4
        /*0008*/ 	.word	0x00000000
	.align		4
        /*000c*/ 	.word	0xfffffffe
	.align		4
        /*0010*/ 	.word	0x00000000
	.align		4
        /*0014*/ 	.word	0xfffffffd
	.align		4
        /*0018*/ 	.word	0x00000000
	.align		4
        /*001c*/ 	.word	0xfffffffc


//--------------------- .text.kernel_cutlass_kernel_cudnngrouped_gemmgrouped_gemm_swiglugrouped_gemm_swiglu_quantBlockScaledContiguousGroupedGemmKernel_object_at__TiledMMA_ThrLayoutVMNK21111000_PermutationMNK____MMAAt_0 --------------------------
	.section	.text.kernel_cutlass_kernel_cudnngrouped_gemmgrouped_gemm_swiglugrouped_gemm_swiglu_quantBlockScaledContiguousGroupedGemmKernel_object_at__TiledMMA_ThrLayoutVMNK21111000_PermutationMNK____MMAAt_0,"ax",@progbits
	.align	128
        .global         kernel_cutlass_kernel_cudnngrouped_gemmgrouped_gemm_swiglugrouped_gemm_swiglu_quantBlockScaledContiguousGroupedGemmKernel_object_at__TiledMMA_ThrLayoutVMNK21111000_PermutationMNK____MMAAt_0
        .type           kernel_cutlass_kernel_cudnngrouped_gemmgrouped_gemm_swiglugrouped_gemm_swiglu_quantBlockScaledContiguousGroupedGemmKernel_object_at__TiledMMA_ThrLayoutVMNK21111000_PermutationMNK____MMAAt_0,@function
        .size           kernel_cutlass_kernel_cudnngrouped_gemmgrouped_gemm_swiglugrouped_gemm_swiglu_quantBlockScaledContiguousGroupedGemmKernel_object_at__TiledMMA_ThrLayoutVMNK21111000_PermutationMNK____MMAAt_0,(.L_x_116 - kernel_cutlass_kernel_cudnngrouped_gemmgrouped_gemm_swiglugrouped_gemm_swiglu_quantBlockScaledContiguousGroupedGemmKernel_object_at__TiledMMA_ThrLayoutVMNK21111000_PermutationMNK____MMAAt_0)
        .other          kernel_cutlass_kernel_cudnngrouped_gemmgrouped_gemm_swiglugrouped_gemm_swiglu_quantBlockScaledContiguousGroupedGemmKernel_object_at__TiledMMA_ThrLayoutVMNK21111000_PermutationMNK____MMAAt_0,@"STO_CUDA_ENTRY STV_DEFAULT"
kernel_cutlass_kernel_cudnngrouped_gemmgrouped_gemm_swiglugrouped_gemm_swiglu_quantBlockScaledContiguousGroupedGemmKernel_object_at__TiledMMA_ThrLayoutVMNK21111000_PermutationMNK____MMAAt_0:
.text.kernel_cutlass_kernel_cudnngrouped_gemmgrouped_gemm_swiglugrouped_gemm_swiglu_quantBlockScaledContiguousGroupedGemmKernel_object_at__TiledMMA_ThrLayoutVMNK21111000_PermutationMNK____MMAAt_0:
[----:B------:R-:W1:Y:S01]  /*0000*/  LDC R1, c[0x0][0x37c] ;  /* 0x0000df00ff017b82 */ /* 0x000e620000000800 */
[----:B------:R-:W2:Y:S01]  /*0010*/  S2R R3, SR_TID.Y ;  /* 0x0000000000037919 */ /* 0x000ea20000002200 */
[----:B------:R-:W3:Y:S06]  /*0020*/  LDCU UR5, c[0x0][0x360] ;  /* 0x00006c00ff0577ac */ /* 0x000eec0008000800 */
[----:B------:R-:W4:Y:S01]  /*0030*/  S2UR UR23, SR_CTAID.X ;  /* 0x00000000001779c3 */ /* 0x000f220000002500 */
[----:B------:R-:W2:Y:S01]  /*0040*/  S2R R0, SR_TID.Z ;  /* 0x0000000000007919 */ /* 0x000ea20000002300 */
[----:B------:R-:W2:Y:S01]  /*0050*/  LDCU UR4, c[0x0][0x364] ;  /* 0x00006c80ff0477ac */ /* 0x000ea20008000800 */
[----:B------:R-:W3:Y:S01]  /*0060*/  S2R R60, SR_TID.X ;  /* 0x00000000003c7919 */ /* 0x000ee20000002100 */
[----:B------:R-:W5:Y:S01]  /*0070*/  LDCU.U8 UR7, c[0x0][0x382] ;  /* 0x00007040ff0777ac */ /* 0x000f620008000000 */
[----:B------:R-:W4:Y:S02]  /*0080*/  LDCU.U8 UR6, c[0x0][0x381] ;  /* 0x00007020ff0677ac */ /* 0x000f240008000000 */
[----:B----4-:R-:W-:-:S02]  /*0090*/  ULOP3.LUT UR23, UR23, 0x1, URZ, 0xc0, !UPT ;  /* 0x0000000117177892 */ /* 0x010fc4000f8ec0ff */
[----:B-----5:R-:W-:Y:S02]  /*00a0*/  ULOP3.LUT UR7, UR7, 0x1, URZ, 0xc0, !UPT ;  /* 0x0000000107077892 */ /* 0x020fe4000f8ec0ff */
[----:B------:R-:W-:Y:S02]  /*00b0*/  ULOP3.LUT UR6, UR6, 0x1, URZ, 0xc0, !UPT ;  /* 0x0000000106067892 */ /* 0x000fe4000f8ec0ff */
[----:B------:R-:W-:Y:S02]  /*00c0*/  UISETP.NE.U32.AND UP6, UPT, UR7, 0x1, UPT ;  /* 0x000000010700788c */ /* 0x000fe4000bfc5070 */
[----:B------:R-:W-:Y:S01]  /*00d0*/  UISETP.NE.U32.AND UP5, UPT, UR6, 0x1, UPT ;  /* 0x000000010600788c */ /* 0x000fe2000bfa5070 */
[----:B--2---:R-:W-:Y:S01]  /*00e0*/  IMAD R3, R0, UR4, R3 ;  /* 0x0000000400037c24 */ /* 0x004fe2000f8e0203 */
[----:B------:R-:W2:Y:S03]  /*00f0*/  S2UR UR4, SR_CgaCtaId ;  /* 0x00000000000479c3 */ /* 0x000ea60000008800 */
[----:B---3--:R-:W-:Y:S01]  /*0100*/  IMAD R78, R3, UR5, R60 ;  /* 0x00000005034e7c24 */ /* 0x008fe2000f8e023c */
[----:B------:R-:W3:Y:S04]  /*0110*/  LDCU UR5, c[0x0][0x36c] ;  /* 0x00006d80ff0577ac */ /* 0x000ee80008000800 */
[----:B------:R-:W-:-:S06]  /*0120*/  SHF.R.U32.HI R78, RZ, 0x5, R78 ;  /* 0x00000005ff4e7819 */ /* 0x000fcc000001164e */
[----:B------:R-:W4:Y:S01]  /*0130*/  SHFL.IDX PT, R78, R78, RZ, 0x1f ;  /* 0x00001fff4e4e7589 */ /* 0x000f2200000e0000 */
[----:B---3--:R-:W-:Y:S01]  /*0140*/  UISETP.EQ.U32.AND UP4, UPT, UR5, 0x1, UPT ;  /* 0x000000010500788c */ /* 0x008fe2000bf82070 */
[C---:B----4-:R-:W-:Y:S02]  /*0150*/  ISETP.NE.AND P1, PT, R78.reuse, 0x5, PT ;  /* 0x000000054e00780c */ /* 0x050fe40003f25270 */
[----:B------:R-:W-:-:S11]  /*0160*/  ISETP.NE.AND P0, PT, R78, RZ, PT ;  /* 0x000000ff4e00720c */ /* 0x000fd60003f05270 */
[----:B-12---:R-:W-:Y:S05]  /*0170*/  @P1 BRA `(.L_x_0) ;  /* 0x0000000000501947 */ /* 0x006fea0003800000 */
[----:B------:R-:W1:Y:S02]  /*0180*/  LDCU.64 UR6, c[0x0][0x348] ;  /* 0x00006900ff0677ac */ /* 0x000e640008000a00 */
[----:B-1----:R-:W-:Y:S02]  /*0190*/  UIADD3 UR16, UP1, UPT, UR6, 0x40, URZ ;  /* 0x0000004006107890 */ /* 0x002fe4000ff3e0ff */
[----:B------:R-:W-:Y:S02]  /*01a0*/  UIADD3 UR14, UP0, UPT, UR6, 0xc0, URZ ;  /* 0x000000c0060e7890 */ /* 0x000fe4000ff1e0ff */
[----:B------:R-:W-:Y:S02]  /*01b0*/  UIADD3 UR12, UP3, UPT, UR6, 0x140, URZ ;  /* 0x00000140060c7890 */ /* 0x000fe4000ff7e0ff */
[----:B------:R-:W-:Y:S02]  /*01c0*/  UIADD3 UR10, UP2, UPT, UR6, 0x1c0, URZ ;  /* 0x000001c0060a7890 */ /* 0x000fe4000ff5e0ff */
[----:B------:R-:W-:-:S02]  /*01d0*/  UIADD3.X UR17, UPT, UPT, URZ, UR7, URZ, UP1, !UPT ;  /* 0x00000007ff117290 */ /* 0x000fc40008ffe4ff */
[----:B------:R-:W-:Y:S02]  /*01e0*/  UIADD3 UR8, UP1, UPT, UR6, 0x240, URZ ;  /* 0x0000024006087890 */ /* 0x000fe4000ff3e0ff */
[----:B------:R-:W-:Y:S02]  /*01f0*/  UIADD3.X UR15, UPT, UPT, URZ, UR7, URZ, UP0, !UPT ;  /* 0x00000007ff0f7290 */ /* 0x000fe400087fe4ff */
[----:B------:R-:W-:Y:S02]  /*0200*/  UIADD3 UR6, UP0, UPT, UR6, 0x2c0, URZ ;  /* 0x000002c006067890 */ /* 0x000fe4000ff1e0ff */
[----:B------:R-:W-:Y:S01]  /*0210*/  UIADD3.X UR13, UPT, UPT, URZ, UR7, URZ, UP3, !UPT ;  /* 0x00000007ff0d7290 */ /* 0x000fe20009ffe4ff */
[----:B------:R1:W-:Y:S01]  /*0220*/  UTMACCTL.PF [UR16] ;  /* 0x00000000100079b9 */ /* 0x0003e20008040000 */
[----:B------:R-:W-:-:S03]  /*0230*/  UIADD3.X UR11, UPT, UPT, URZ, UR7, URZ, UP2, !UPT ;  /* 0x00000007ff0b7290 */ /* 0x000fc600097fe4ff */
[----:B------:R1:W-:Y:S01]  /*0240*/  UTMACCTL.PF [UR14] ;  /* 0x000000000e0079b9 */ /* 0x0003e20008040000 */
[----:B------:R-:W-:-:S03]  /*0250*/  UIADD3.X UR9, UPT, UPT, URZ, UR7, URZ, UP1, !UPT ;  /* 0x00000007ff097290 */ /* 0x000fc60008ffe4ff */
[----:B------:R1:W-:Y:S01]  /*0260*/  UTMACCTL.PF [UR12] ;  /* 0x000000000c0079b9 */ /* 0x0003e20008040000 */
[----:B------:R-:W-:Y:S01]  /*0270*/  UIADD3.X UR7, UPT, UPT, URZ, UR7, URZ, UP0, !UPT ;  /* 0x00000007ff077290 */ /* 0x000fe200087fe4ff */
[----:B------:R1:W-:Y:S04]  /*0280*/  UTMACCTL.PF [UR10] ;  /* 0x000000000a0079b9 */ /* 0x0003e80008040000 */
[----:B------:R1:W-:Y:S04]  /*0290*/  UTMACCTL.PF [UR8] ;  /* 0x00000000080079b9 */ /* 0x0003e80008040000 */
[----:B------:R1:W-:Y:S02]  /*02a0*/  UTMACCTL.PF [UR6] ;  /* 0x00000000060079b9 */ /* 0x0003e40008040000 */
[----:B-1----:R-:W-:Y:S01]  /*02b0*/  NOP ;  /* 0x0000000000007918 */ /* 0x002fe20000000000 */
.L_x_0:
[----:B------:R-:W-:Y:S05]  /*02c0*/  @P0 BRA `(.L_x_1) ;  /* 0x0000000000600947 */ /* 0x000fea0003800000 */
[----:B------:R-:W-:Y:S01]  /*02d0*/  UMOV UR6, 0x400 ;  /* 0x0000040000067882 */ /* 0x000fe20000000000 */
[----:B------:R-:W-:Y:S01]  /*02e0*/  UMOV UR5, 0x1 ;  /* 0x0000000100057882 */ /* 0x000fe20000000000 */
[----:B------:R-:W-:Y:S02]  /*02f0*/  ULEA UR6, UR4, UR6, 0x18 ;  /* 0x0000000604067291 */ /* 0x000fe4000f8ec0ff */
[----:B------:R-:W-:-:S04]  /*0300*/  UIADD3 UR8, UPT, UPT, -UR5, 0x100000, URZ ;  /* 0x0010000005087890 */ /* 0x000fc8000fffe1ff */
[----:B------:R-:W-:Y:S02]  /*0310*/  USHF.L.U32 UR9, UR8, 0xb, URZ ;  /* 0x0000000b08097899 */ /* 0x000fe400080006ff */
[----:B------:R-:W-:Y:S01]  /*0320*/  USHF.L.U32 UR8, UR8, 0x1, URZ ;  /* 0x0000000108087899 */ /* 0x000fe200080006ff */
[----:B------:R-:W1:Y:S11]  /*0330*/  FENCE.VIEW.ASYNC.S ;  /* 0x00000000000073c6 */ /* 0x000e760000000000 */
[----:B-1----:R1:W2:Y:S01]  /*0340*/  SYNCS.EXCH.64 URZ, [UR6], UR8 ;  /* 0x0000000806ff75b2 */ /* 0x0022a20008000100 */
[----:B------:R1:W3:Y:S01]  /*0350*/  SYNCS.EXCH.64 URZ, [UR6+0x8], UR8 ;  /* 0x0000080806ff75b2 */ /* 0x0002e20008000100 */
[----:B------:R1:W4:Y:S01]  /*0360*/  SYNCS.EXCH.64 URZ, [UR6+0x10], UR8 ;  /* 0x0000100806ff75b2 */ /* 0x0003220008000100 */
[----:B------:R1:W1:Y:S01]  /*0370*/  SYNCS.EXCH.64 URZ, [UR6+0x18], UR8 ;  /* 0x0000180806ff75b2 */ /* 0x0002620008000100 */
        /* <DEDUP_REMOVED lines=12> */
[----:B------:R-:W-:Y:S01]  /*0440*/  NOP ;  /* 0x0000000000007918 */ /* 0x000fe20000000000 */
.L_x_1:
[----:B------:R-:W-:Y:S01]  /*0450*/  NOP ;  /* 0x0000000000007918 */ /* 0x000fe20000000000 */
[----:B------:R-:W-:Y:S05]  /*0460*/  BRA.U !UP4, `(.L_x_2) ;  /* 0x000000010c087547 */ /* 0x000fea000b800000 */
[----:B-1234-:R-:W-:Y:S01]  /*0470*/  UCGABAR_ARV ;  /* 0x00000000000079c7 */ /* 0x01efe20008000000 */
[----:B------:R-:W-:Y:S05]  /*0480*/  BRA `(.L_x_3) ;  /* 0x0000000000047947 */ /* 0x000fea0003800000 */
.L_x_2:
[----:B-1234-:R-:W-:Y:S01]  /*0490*/  NOP ;  /* 0x0000000000007918 */ /* 0x01efe20000000000 */
.L_x_3:
[----:B------:R-:W-:Y:S05]  /*04a0*/  BRA.U !UP4, `(.L_x_4) ;  /* 0x000000010c0c7547 */ /* 0x000fea000b800000 */
[----:B------:R-:W-:Y:S01]  /*04b0*/  UCGABAR_WAIT ;  /* 0x0000000000007dc7 */ /* 0x000fe20008000000 */
[----:B------:R-:W-:Y:S01]  /*04c0*/  CCTL.IVALL ;  /* 0x00000000ff00798f */ /* 0x000fe20002000000 */
[----:B------:R-:W-:Y:S05]  /*04d0*/  BRA `(.L_x_5) ;  /* 0x0000000000047947 */ /* 0x000fea0003800000 */
.L_x_4:
[----:B------:R-:W-:Y:S06]  /*04e0*/  BAR.SYNC.DEFER_BLOCKING 0x0 ;  /* 0x0000000000007b1d */ /* 0x000fec0000010000 */
.L_x_5:
[----:B------:R-:W-:Y:S05]  /*04f0*/  @P0 BRA `(.L_x_6) ;  /* 0x0000000000400947 */ /* 0x000fea0003800000 */
[----:B------:R-:W-:Y:S01]  /*0500*/  UMOV UR7, 0x400 ;  /* 0x0000040000077882 */ /* 0x000fe20000000000 */
[----:B------:R-:W-:Y:S01]  /*0510*/  UMOV UR6, 0x1 ;  /* 0x0000000100067882 */ /* 0x000fe20000000000 */
[----:B------:R-:W-:Y:S01]  /*0520*/  UMOV UR5, 0x8 ;  /* 0x0000000800057882 */ /* 0x000fe20000000000 */
[----:B------:R-:W-:Y:S02]  /*0530*/  ULEA UR7, UR4, UR7, 0x18 ;  /* 0x0000000704077291 */ /* 0x000fe4000f8ec0ff */
[----:B------:R-:W-:-:S04]  /*0540*/  UIADD3 UR8, UPT, UPT, -UR6, 0x100000, URZ ;  /* 0x0010000006087890 */ /* 0x000fc8000fffe1ff */
[----:B------:R-:W-:Y:S02]  /*0550*/  USHF.L.U32 UR9, UR8, 0xb, URZ ;  /* 0x0000000b08097899 */ /* 0x000fe400080006ff */
[----:B------:R-:W-:Y:S02]  /*0560*/  USHF.L.U32 UR8, UR8, 0x1, URZ ;  /* 0x0000000108087899 */ /* 0x000fe400080006ff */
[----:B------:R-:W-:-:S04]  /*0570*/  UIADD3 UR10, UPT, UPT, -UR5, 0x100000, URZ ;  /* 0x00100000050a7890 */ /* 0x000fc8000fffe1ff */
[----:B------:R-:W-:Y:S02]  /*0580*/  USHF.L.U32 UR11, UR10, 0xb, URZ ;  /* 0x0000000b0a0b7899 */ /* 0x000fe400080006ff */
[----:B------:R-:W-:Y:S01]  /*0590*/  USHF.L.U32 UR10, UR10, 0x1, URZ ;  /* 0x000000010a0a7899 */ /* 0x000fe200080006ff */
[----:B------:R-:W1:Y:S03]  /*05a0*/  FENCE.VIEW.ASYNC.S ;  /* 0x00000000000073c6 */ /* 0x000e660000000000 */
[----:B-1----:R1:W2:Y:S01]  /*05b0*/  SYNCS.EXCH.64 URZ, [UR7+0x80], UR8 ;  /* 0x0000800807ff75b2 */ /* 0x0022a20008000100 */
[----:B------:R1:W3:Y:S07]  /*05c0*/  SYNCS.EXCH.64 URZ, [UR7+0x88], UR8 ;  /* 0x0000880807ff75b2 */ /* 0x0002ee0008000100 */
[----:B------:R1:W4:Y:S01]  /*05d0*/  SYNCS.EXCH.64 URZ, [UR7+0x90], UR10 ;  /* 0x0000900a07ff75b2 */ /* 0x0003220008000100 */
[----:B------:R1:W1:Y:S01]  /*05e0*/  SYNCS.EXCH.64 URZ, [UR7+0x98], UR10 ;  /* 0x0000980a07ff75b2 */ /* 0x0002620008000100 */
[----:B------:R-:W-:Y:S01]  /*05f0*/  NOP ;  /* 0x0000000000007918 */ /* 0x000fe20000000000 */
.L_x_6:
[----:B------:R-:W-:Y:S01]  /*0600*/  NOP ;  /* 0x0000000000007918 */ /* 0x000fe20000000000 */
[----:B------:R-:W-:Y:S05]  /*0610*/  BRA.U !UP4, `(.L_x_7) ;  /* 0x000000010c087547 */ /* 0x000fea000b800000 */
[----:B-1234-:R-:W-:Y:S01]  /*0620*/  UCGABAR_ARV ;  /* 0x00000000000079c7 */ /* 0x01efe20008000000 */
[----:B------:R-:W-:Y:S05]  /*0630*/  BRA `(.L_x_8) ;  /* 0x0000000000047947 */ /* 0x000fea0003800000 */
.L_x_7:
[----:B-1234-:R-:W-:Y:S01]  /*0640*/  NOP ;  /* 0x0000000000007918 */ /* 0x01efe20000000000 */
.L_x_8:
[----:B------:R-:W-:Y:S05]  /*0650*/  BRA.U !UP4, `(.L_x_9) ;  /* 0x000000010c0c7547 */ /* 0x000fea000b800000 */
[----:B------:R-:W-:Y:S01]  /*0660*/  UCGABAR_WAIT ;  /* 0x0000000000007dc7 */ /* 0x000fe20008000000 */
[----:B------:R-:W-:Y:S01]  /*0670*/  CCTL.IVALL ;  /* 0x00000000ff00798f */ /* 0x000fe20002000000 */
[----:B------:R-:W-:Y:S05]  /*0680*/  BRA `(.L_x_10) ;  /* 0x0000000000047947 */ /* 0x000fea0003800000 */
.L_x_9:
[----:B------:R-:W-:Y:S06]  /*0690*/  BAR.SYNC.DEFER_BLOCKING 0x0 ;  /* 0x0000000000007b1d */ /* 0x000fec0000010000 */
.L_x_10:
        /* <DEDUP_REMOVED lines=17> */
.L_x_11:
[----:B------:R-:W-:Y:S01]  /*07b0*/  NOP ;  /* 0x0000000000007918 */ /* 0x000fe20000000000 */
[----:B-1234-:R-:W-:Y:S06]  /*07c0*/  BAR.SYNC.DEFER_BLOCKING 0x0 ;  /* 0x0000000000007b1d */ /* 0x01efec0000010000 */
[----:B------:R-:W-:Y:S05]  /*07d0*/  @P0 BRA `(.L_x_12) ;  /* 0x0000000000280947 */ /* 0x000fea0003800000 */
[----:B------:R-:W-:Y:S01]  /*07e0*/  UMOV UR6, 0x400 ;  /* 0x0000040000067882 */ /* 0x000fe20000000000 */
[----:B------:R-:W-:Y:S01]  /*07f0*/  UMOV UR5, 0x20 ;  /* 0x0000002000057882 */ /* 0x000fe20000000000 */
[----:B------:R-:W-:Y:S02]  /*0800*/  ULEA UR6, UR4, UR6, 0x18 ;  /* 0x0000000604067291 */ /* 0x000fe4000f8ec0ff */
[----:B------:R-:W-:-:S04]  /*0810*/  UIADD3 UR8, UPT, UPT, -UR5, 0x100000, URZ ;  /* 0x0010000005087890 */ /* 0x000fc8000fffe1ff */
[----:B------:R-:W-:Y:S02]  /*0820*/  USHF.L.U32 UR9, UR8, 0xb, URZ ;  /* 0x0000000b08097899 */ /* 0x000fe400080006ff */
[----:B------:R-:W-:Y:S01]  /*0830*/  USHF.L.U32 UR8, UR8, 0x1, URZ ;  /* 0x0000000108087899 */ /* 0x000fe200080006ff */
[----:B------:R-:W-:Y:S01]  /*0840*/  ELECT P0, URZ, PT ;  /* 0x0000000000ff782f */ /* 0x000fe20003800000 */
[----:B------:R-:W1:Y:S10]  /*0850*/  FENCE.VIEW.ASYNC.S ;  /* 0x00000000000073c6 */ /* 0x000e740000000000 */
[----:B-1----:R1:W2:Y:S01]  /*0860*/  SYNCS.EXCH.64 URZ, [UR6+0xc0], UR8 ;  /* 0x0000c00806ff75b2 */ /* 0x0022a20008000100 */
[----:B------:R-:W-:Y:S01]  /*0870*/  NOP ;  /* 0x0000000000007918 */ /* 0x000fe20000000000 */
.L_x_12:
[----:B------:R-:W-:Y:S01]  /*0880*/  NOP ;  /* 0x0000000000007918 */ /* 0x000fe20000000000 */
[----:B------:R-:W-:Y:S05]  /*0890*/  BRA.U !UP4, `(.L_x_13) ;  /* 0x000000010c087547 */ /* 0x000fea000b800000 */
[----:B--2---:R-:W-:Y:S01]  /*08a0*/  UCGABAR_ARV ;  /* 0x00000000000079c7 */ /* 0x004fe20008000000 */
[----:B------:R-:W-:Y:S05]  /*08b0*/  BRA `(.L_x_14) ;  /* 0x0000000000047947 */ /* 0x000fea0003800000 */
.L_x_13:
[----:B--2---:R-:W-:Y:S01]  /*08c0*/  NOP ;  /* 0x0000000000007918 */ /* 0x004fe20000000000 */
.L_x_14:
[----:B------:R-:W-:Y:S01]  /*08d0*/  USHF.L.U32 UR21, UR23, 0x7, URZ ;  /* 0x0000000717157899 */ /* 0x000fe200080006ff */
[----:B------:R-:W-:Y:S05]  /*08e0*/  BRA.U !UP4, `(.L_x_15) ;  /* 0x000000010c0c7547 */ /* 0x000fea000b800000 */
[----:B------:R-:W-:Y:S01]  /*08f0*/  UCGABAR_WAIT ;  /* 0x0000000000007dc7 */ /* 0x000fe20008000000 */
[----:B------:R-:W-:Y:S01]  /*0900*/  CCTL.IVALL ;  /* 0x00000000ff00798f */ /* 0x000fe20002000000 */
[----:B------:R-:W-:Y:S05]  /*0910*/  BRA `(.L_x_16) ;  /* 0x0000000000047947 */ /* 0x000fea0003800000 */
.L_x_15:
[----:B------:R-:W-:Y:S06]  /*0920*/  BAR.SYNC.DEFER_BLOCKING 0x0 ;  /* 0x0000000000007b1d */ /* 0x000fec0000010000 */
.L_x_16:
[----:B------:R-:W-:Y:S01]  /*0930*/  ISETP.NE.AND P0, PT, R78, 0x6, PT ;  /* 0x000000064e00780c */ /* 0x000fe20003f05270 */
[----:B------:R-:W2:-:S12]  /*0940*/  LDCU.64 UR30, c[0x0][0x358] ;  /* 0x00006b00ff1e77ac */ /* 0x000e980008000a00 */
[----:B------:R-:W-:Y:S05]  /*0950*/  @P0 BRA `(.L_x_17) ;  /* 0x0000000800b80947 */ /* 0x000fea0003800000 */
[----:B------:R-:W-:Y:S01]  /*0960*/  LOP3.LUT R0, R60, 0x1f, RZ, 0xc0, !PT ;  /* 0x0000001f3c007812 */ /* 0x000fe200078ec0ff */
[----:B------:R-:W-:Y:S01]  /*0970*/  IMAD.MOV.U32 R19, RZ, RZ, 0x7fffffff ;  /* 0x7fffffffff137424 */ /* 0x000fe200078e00ff */
[----:B-1----:R-:W1:Y:S01]  /*0980*/  S2UR UR9, SR_CTAID.Z ;  /* 0x00000000000979c3 */ /* 0x002e620000002700 */
[----:B------:R-:W1:Y:S01]  /*0990*/  LDCU.64 UR6, c[0x0][0x760] ;  /* 0x0000ec00ff0677ac */ /* 0x000e620008000a00 */
[C---:B------:R-:W-:Y:S01]  /*09a0*/  ISETP.GT.U32.AND P0, PT, R0.reuse, 0x7, PT ;  /* 0x000000070000780c */ /* 0x040fe20003f04070 */
[----:B------:R-:W3:Y:S01]  /*09b0*/  LDCU.U8 UR8, c[0x0][0x768] ;  /* 0x0000ed00ff0877ac */ /* 0x000ee20008000000 */
[----:B------:R-:W4:Y:S01]  /*09c0*/  LDCU.U8 UR10, c[0x0][0x769] ;  /* 0x0000ed20ff0a77ac */ /* 0x000f220008000000 */
[----:B------:R-:W5:Y:S10]  /*09d0*/  LDCU UR14, c[0x0][0x770] ;  /* 0x0000ee00ff0e77ac */ /* 0x000f740008000800 */
[----:B------:R-:W2:Y:S02]  /*09e0*/  @!P0 LDC.64 R2, c[0x0][0x748] ;  /* 0x0001d200ff028b82 */ /* 0x000ea40000000a00 */
[----:B--2---:R-:W-:-:S05]  /*09f0*/  @!P0 IMAD.WIDE.U32 R2, R0, 0x4, R2 ;  /* 0x0000000400028825 */ /* 0x004fca00078e0002 */
[----:B------:R-:W2:Y:S01]  /*0a00*/  @!P0 LDG.E R19, desc[UR30][R2.64] ;  /* 0x0000001e02138981 */ /* 0x000ea2000c1e1900 */
[----:B-1----:R-:W-:Y:S01]  /*0a10*/  UIMAD.WIDE.U32 UR4, UR9, UR7, URZ ;  /* 0x00000007090472a5 */ /* 0x002fe2000f8e00ff */
[----:B------:R-:W-:Y:S01]  /*0a20*/  HFMA2 R0, -RZ, RZ, 0, 5.9604644775390625e-08 ;  /* 0x00000001ff007431 */ /* 0x000fe200000001ff */
[----:B------:R-:W-:Y:S01]  /*0a30*/  UISETP.GT.U32.AND UP0, UPT, UR9, 0x1ff, UPT ;  /* 0x000001ff0900788c */ /* 0x000fe2000bf04070 */
[----:B------:R-:W-:-:S04]  /*0a40*/  IMAD.MOV.U32 R10, RZ, RZ, RZ ;  /* 0x000000ffff0a7224 */ /* 0x000fc800078e00ff */
[----:B------:R-:W-:Y:S02]  /*0a50*/  UMOV UR11, UR5 ;  /* 0x00000005000b7c82 */ /* 0x000fe40008000000 */
[----:B------:R-:W-:Y:S02]  /*0a60*/  UIADD3 UR7, UPT, UPT, -UR11, UR9, URZ ;  /* 0x000000090b077290 */ /* 0x000fe4000fffe1ff */
[----:B------:R-:W1:Y:S02]  /*0a70*/  LDCU.64 UR4, c[0x0][0x778] ;  /* 0x0000ef00ff0477ac */ /* 0x000e640008000a00 */
[----:B---3--:R-:W-:-:S04]  /*0a80*/  USHF.R.U32.HI UR7, URZ, UR8, UR7 ;  /* 0x00000008ff077299 */ /* 0x008fc80008011607 */
[----:B------:R-:W-:-:S04]  /*0a90*/  UIADD3 UR11, UPT, UPT, UR11, UR7, URZ ;  /* 0x000000070b0b7290 */ /* 0x000fc8000fffe0ff */
[----:B----4-:R-:W-:-:S03]  /*0aa0*/  USHF.R.U32.HI UR11, URZ, UR10, UR11 ;  /* 0x0000000aff0b7299 */ /* 0x010fc6000801160b */
[----:B------:R-:W3:Y:S01]  /*0ab0*/  LDCU.U8 UR7, c[0x0][0x780] ;  /* 0x0000f000ff0777ac */ /* 0x000ee20008000000 */
[----:B------:R-:W-:-:S04]  /*0ac0*/  UIADD3 UR11, UPT, UPT, -UR11, URZ, URZ ;  /* 0x000000ff0b0b7290 */ /* 0x000fc8000fffe1ff */
[----:B------:R-:W-:-:S04]  /*0ad0*/  UIMAD UR6, UR11, UR6, UR9 ;  /* 0x000000060b0672a4 */ /* 0x000fc8000f8e0209 */
[----:B-1----:R-:W-:-:S03]  /*0ae0*/  UIMAD.WIDE.U32 UR12, UR6, UR5, URZ ;  /* 0x00000005060c72a5 */ /* 0x002fc6000f8e00ff */
[----:B------:R-:W1:Y:S04]  /*0af0*/  LDCU.U8 UR11, c[0x0][0x781] ;  /* 0x0000f020ff0b77ac */ /* 0x000e680008000000 */
[----:B------:R-:W-:Y:S02]  /*0b00*/  UMOV UR5, UR13 ;  /* 0x0000000d00057c82 */ /* 0x000fe40008000000 */
[----:B------:R-:W-:Y:S02]  /*0b10*/  UIADD3 UR16, UPT, UPT, UR6, -UR5, URZ ;  /* 0x8000000506107290 */ /* 0x000fe4000fffe0ff */
[----:B------:R-:W4:Y:S02]  /*0b20*/  LDCU.U8 UR13, c[0x0][0x774] ;  /* 0x0000ee80ff0d77ac */ /* 0x000f240008000000 */
[----:B---3--:R-:W-:Y:S01]  /*0b30*/  USHF.R.U32.HI UR16, URZ, UR7, UR16 ;  /* 0x00000007ff107299 */ /* 0x008fe20008011610 */
[----:B------:R-:W3:Y:S03]  /*0b40*/  LDCU.U8 UR12, c[0x0][0x775] ;  /* 0x0000eea0ff0c77ac */ /* 0x000ee60008000000 */
[----:B------:R-:W-:Y:S01]  /*0b50*/  UIADD3 UR16, UPT, UPT, UR5, UR16, URZ ;  /* 0x0000001005107290 */ /* 0x000fe2000fffe0ff */
[----:B------:R-:W3:Y:S03]  /*0b60*/  LDCU UR5, c[0x0][0x76c] ;  /* 0x0000ed80ff0577ac */ /* 0x000ee60008000800 */
[----:B-1----:R-:W-:-:S04]  /*0b70*/  USHF.R.U32.HI UR16, URZ, UR11, UR16 ;  /* 0x0000000bff107299 */ /* 0x002fc80008011610 */
[----:B-----5:R-:W-:-:S04]  /*0b80*/  UIMAD.WIDE.U32 UR14, UR16, UR14, URZ ;  /* 0x0000000e100e72a5 */ /* 0x020fc8000f8e00ff */
[----:B------:R-:W-:-:S04]  /*0b90*/  UIADD3 UR14, UPT, UPT, UR16, -UR15, URZ ;  /* 0x8000000f100e7290 */ /* 0x000fc8000fffe0ff */
[----:B----4-:R-:W-:-:S04]  /*0ba0*/  USHF.R.U32.HI UR14, URZ, UR13, UR14 ;  /* 0x0000000dff0e7299 */ /* 0x010fc8000801160e */
[----:B------:R-:W-:-:S04]  /*0bb0*/  UIADD3 UR14, UPT, UPT, UR15, UR14, URZ ;  /* 0x0000000e0f0e7290 */ /* 0x000fc8000fffe0ff */
[----:B---3--:R-:W-:-:S04]  /*0bc0*/  USHF.R.U32.HI UR14, URZ, UR12, UR14 ;  /* 0x0000000cff0e7299 */ /* 0x008fc8000801160e */
[----:B------:R-:W-:-:S04]  /*0bd0*/  UIADD3 UR14, UPT, UPT, -UR14, URZ, URZ ;  /* 0x000000ff0e0e7290 */ /* 0x000fc8000fffe1ff */
[----:B------:R-:W-:Y:S02]  /*0be0*/  UIMAD UR5, UR14, UR5, UR16 ;  /* 0x000000050e0572a4 */ /* 0x000fe4000f8e0210 */
[----:B------:R-:W-:Y:S02]  /*0bf0*/  UIADD3 UR16, UPT, UPT, -UR16, URZ, URZ ;  /* 0x000000ff10107290 */ /* 0x000fe4000fffe1ff */
[----:B------:R-:W-:Y:S02]  /*0c00*/  UIADD3 UR5, UPT, UPT, UR5, UR5, URZ ;  /* 0x0000000505057290 */ /* 0x000fe4000fffe0ff */
[----:B------:R-:W-:Y:S02]  /*0c10*/  UIMAD UR4, UR16, UR4, UR6 ;  /* 0x00000004100472a4 */ /* 0x000fe4000f8e0206 */
[----:B------:R-:W-:-:S04]  /*0c20*/  ULOP3.LUT UR5, UR5, UR23, URZ, 0xfc, !UPT ;  /* 0x0000001705057292 */ /* 0x000fc8000f8efcff */
[----:B------:R-:W-:Y:S02]  /*0c30*/  MOV R5, UR4 ;  /* 0x0000000400057c02 */ /* 0x000fe40008000f00 */
[----:B------:R-:W-:Y:S01]  /*0c40*/  IMAD.U32 R4, RZ, RZ, UR5 ;  /* 0x00000005ff047e24 */ /* 0x000fe2000f8e00ff */
[----:B--2---:R1:W2:Y:S01]  /*0c50*/  SHFL.IDX PT, R2, R19, 0x7, 0x1f ;  /* 0x00e01f0013027f89 */ /* 0x0042a200000e0000 */
[----:B------:R-:W-:Y:S05]  /*0c60*/  BRA.U UP0, `(.L_x_18) ;  /* 0x0000000500807547 */ /* 0x000fea000b800000 */
[----:B------:R-:W3:Y:S01]  /*0c70*/  LDC R7, c[0x0][0x374] ;  /* 0x0000dd00ff077b82 */ /* 0x000ee20000000800 */
[----:B--2---:R-:W-:Y:S01]  /*0c80*/  SHF.R.S32.HI R3, RZ, 0x1f, R2 ;  /* 0x0000001fff037819 */ /* 0x004fe20000011402 */
[----:B------:R-:W-:Y:S02]  /*0c90*/  IMAD.U32 R18, RZ, RZ, UR9 ;  /* 0x00000009ff127e24 */ /* 0x000fe4000f8e00ff */
[----:B------:R-:W-:Y:S01]  /*0ca0*/  IMAD.MOV.U32 R10, RZ, RZ, RZ ;  /* 0x000000ffff0a7224 */ /* 0x000fe200078e00ff */
[----:B------:R-:W-:Y:S01]  /*0cb0*/  LEA.HI R16, R3, R2, RZ, 0x8 ;  /* 0x0000000203107211 */ /* 0x000fe200078f40ff */
[----:B------:R-:W-:Y:S02]  /*0cc0*/  IMAD.MOV.U32 R15, RZ, RZ, RZ ;  /* 0x000000ffff0f7224 */ /* 0x000fe400078e00ff */
[----:B------:R-:W3:Y:S01]  /*0cd0*/  LDC R6, c[0x0][0x370] ;  /* 0x0000dc00ff067b82 */ /* 0x000ee20000000800 */
[----:B------:R-:W-:Y:S02]  /*0ce0*/  LOP3.LUT R3, R16, 0xffffff00, RZ, 0xc0, !PT ;  /* 0xffffff0010037812 */ /* 0x000fe400078ec0ff */
[----:B------:R-:W-:-:S02]  /*0cf0*/  SHF.R.S32.HI R0, RZ, 0x8, R16 ;  /* 0x00000008ff007819 */ /* 0x000fc40000011410 */
[----:B------:R-:W-:Y:S02]  /*0d00*/  ISETP.NE.AND P0, PT, R2, R3, PT ;  /* 0x000000030200720c */ /* 0x000fe40003f05270 */
[----:B------:R-:W-:Y:S01]  /*0d10*/  LEA.HI.SX32 R16, R16, 0xffffffff, 0x18 ;  /* 0xffffffff10107811 */ /* 0x000fe200078fc2ff */
[----:B------:R-:W2:Y:S01]  /*0d20*/  LDC R17, c[0x0][0x378] ;  /* 0x0000de00ff117b82 */ /* 0x000ea20000000800 */
[----:B------:R-:W-:-:S07]  /*0d30*/  ISETP.LT.AND P0, PT, R2, RZ, P0 ;  /* 0x000000ff0200720c */ /* 0x000fce0000701270 */
[----:B------:R-:W4:Y:S06]  /*0d40*/  LDC R12, c[0x0][0x770] ;  /* 0x0001dc00ff0c7b82 */ /* 0x000f2c0000000800 */
[----:B------:R-:W-:Y:S02]  /*0d50*/  @!P0 IMAD.MOV R16, RZ, RZ, R0 ;  /* 0x000000ffff108224 */ /* 0x000fe400078e0200 */
[----:B------:R-:W1:Y:S01]  /*0d60*/  LDC R11, c[0x0][0x76c] ;  /* 0x0001db00ff0b7b82 */ /* 0x000e620000000800 */
[----:B---3--:R-:W-:Y:S02]  /*0d70*/  IMAD R6, R7, R6, RZ ;  /* 0x0000000607067224 */ /* 0x008fe400078e02ff */
[----:B------:R-:W-:-:S05]  /*0d80*/  IMAD.MOV.U32 R0, RZ, RZ, 0x1 ;  /* 0x00000001ff007424 */ /* 0x000fca00078e00ff */
[----:B------:R-:W3:Y:S01]  /*0d90*/  LDC.64 R8, c[0x0][0x760] ;  /* 0x0001d800ff087b82 */ /* 0x000ee20000000a00 */
[----:B--2---:R-:W-:Y:S02]  /*0da0*/  IMAD R17, R6, R17, RZ ;  /* 0x0000001106117224 */ /* 0x004fe400078e02ff */
[----:B------:R-:W-:-:S03]  /*0db0*/  IMAD.MOV.U32 R6, RZ, RZ, -0x1 ;  /* 0xffffffffff067424 */ /* 0x000fc600078e00ff */
[----:B------:R-:W-:Y:S02]  /*0dc0*/  LEA.HI R17, R17, R17, RZ, 0x1 ;  /* 0x0000001111117211 */ /* 0x000fe400078f08ff */
[----:B------:R-:W2:Y:S02]  /*0dd0*/  LDC.64 R2, c[0x0][0x778] ;  /* 0x0001de00ff027b82 */ /* 0x000ea40000000a00 */
[----:B----4-:R-:W-:-:S07]  /*0de0*/  SHF.R.S32.HI R17, RZ, 0x1, R17 ;  /* 0x00000001ff117819 */ /* 0x010fce0000011411 */
.L_x_23:
[----:B------:R-:W-:-:S04]  /*0df0*/  LEA.HI R13, R4, R4, RZ, 0x1 ;  /* 0x00000004040d7211 */ /* 0x000fc800078f08ff */
[----:B------:R-:W-:Y:S02]  /*0e00*/  LOP3.LUT R7, R13, 0xfffffffe, RZ, 0xc0, !PT ;  /* 0xfffffffe0d077812 */ /* 0x000fe400078ec0ff */
[----:B------:R-:W-:Y:S02]  /*0e10*/  SHF.R.S32.HI R13, RZ, 0x1, R13 ;  /* 0x00000001ff0d7819 */ /* 0x000fe4000001140d */
[----:B------:R-:W-:-:S03]  /*0e20*/  ISETP.NE.AND P0, PT, R4, R7, PT ;  /* 0x000000070400720c */ /* 0x000fc60003f05270 */
[----:B------:R-:W-:Y:S01]  /*0e30*/  VIADD R7, R13, 0xffffffff ;  /* 0xffffffff0d077836 */ /* 0x000fe20000000000 */
[----:B------:R-:W-:-:S13]  /*0e40*/  ISETP.LT.AND P0, PT, R4, RZ, P0 ;  /* 0x000000ff0400720c */ /* 0x000fda0000701270 */
[----:B------:R-:W-:-:S05]  /*0e50*/  @!P0 IMAD.MOV R7, RZ, RZ, R13 ;  /* 0x000000ffff078224 */ /* 0x000fca00078e020d */
[----:B------:R-:W-:-:S13]  /*0e60*/  ISETP.GE.AND P0, PT, R7, R16, PT ;  /* 0x000000100700720c */ /* 0x000fda0003f06270 */
[----:B------:R-:W-:Y:S05]  /*0e70*/  @P0 BRA `(.L_x_19) ;  /* 0x0000000000940947 */ /* 0x000fea0003800000 */
[----:B------:R-:W-:-:S04]  /*0e80*/  SHF.L.U32 R14, R7, 0x8, RZ ;  /* 0x00000008070e7819 */ /* 0x000fc800000006ff */
[----:B------:R-:W-:-:S13]  /*0e90*/  ISETP.GE.AND P0, PT, R14, R15, PT ;  /* 0x0000000f0e00720c */ /* 0x000fda0003f06270 */
[----:B------:R-:W-:Y:S05]  /*0ea0*/  @!P0 BRA `(.L_x_20) ;  /* 0x0000000000388947 */ /* 0x000fea0003800000 */
[----:B------:R-:W-:Y:S01]  /*0eb0*/  VIADD R7, R6, 0x1 ;  /* 0x0000000106077836 */ /* 0x000fe20000000000 */
[----:B------:R-:W-:-:S04]  /*0ec0*/  MOV R6, 0xffffffff ;  /* 0xffffffff00067802 */ /* 0x000fc80000000f00 */
[----:B------:R-:W-:-:S13]  /*0ed0*/  ISETP.GT.U32.AND P0, PT, R7, 0x1f, PT ;  /* 0x0000001f0700780c */ /* 0x000fda0003f04070 */
[----:B------:R-:W-:Y:S05]  /*0ee0*/  @P0 BRA `(.L_x_21) ;  /* 0x0000000000240947 */ /* 0x000fea0003800000 */
[----:B------:R-:W-:Y:S01]  /*0ef0*/  ISETP.GT.AND P0, PT, R19, R14, PT ;  /* 0x0000000e1300720c */ /* 0x000fe20003f04270 */
[----:B------:R-:W-:-:S05]  /*0f00*/  IMAD.MOV.U32 R6, RZ, RZ, -0x1 ;  /* 0xffffffffff067424 */ /* 0x000fca00078e00ff */
[----:B------:R-:W-:-:S07]  /*0f10*/  SHF.L.U32 R7, R6, R7, RZ ;  /* 0x0000000706077219 */ /* 0x000fce00000006ff */
[----:B------:R-:W-:-:S04]  /*0f20*/  VOTE.ANY R6, PT, P0 ;  /* 0x0000000000067806 */ /* 0x000fc800000e0100 */
[----:B------:R-:W-:-:S05]  /*0f30*/  LOP3.LUT P0, R7, R6, RZ, R7, 0xa0, !PT ;  /* 0x000000ff06077212 */ /* 0x000fca000780a007 */
[----:B------:R-:W-:-:S05]  /*0f40*/  VIADD R6, R7, 0xffffffff ;  /* 0xffffffff07067836 */ /* 0x000fca0000000000 */
[----:B------:R-:W-:-:S04]  /*0f50*/  LOP3.LUT R7, R7, R6, RZ, 0xc, !PT ;  /* 0x0000000607077212 */ /* 0x000fc800078e0cff */
[----:B------:R-:W4:Y:S02]  /*0f60*/  POPC R6, R7 ;  /* 0x0000000700067309 */ /* 0x000f240000000000 */
[----:B----4-:R-:W-:-:S07]  /*0f70*/  SEL R6, R6, 0xffffffff, P0 ;  /* 0xffffffff06067807 */ /* 0x010fce0000000000 */
.L_x_21:
[----:B------:R4:W3:Y:S02]  /*0f80*/  SHFL.IDX PT, R15, R19, R6, 0x1f ;  /* 0x00001f06130f7589 */ /* 0x0008e400000e0000 */
.L_x_20:
[----:B------:R-:W5:Y:S01]  /*0f90*/  S2R R13, SR_CgaCtaId ;  /* 0x00000000000d7919 */ /* 0x000f620000008800 */
[----:B------:R-:W-:Y:S01]  /*0fa0*/  MOV R14, 0x400 ;  /* 0x00000400000e7802 */ /* 0x000fe20000000f00 */
[----:B------:R-:W-:-:S03]  /*0fb0*/  IMAD.U32 R21, R0, -0x80000000, RZ ;  /* 0x8000000000157824 */ /* 0x000fc600078e00ff */
[----:B-----5:R-:W-:-:S05]  /*0fc0*/  LEA R13, R13, R14, 0x18 ;  /* 0x0000000e0d0d7211 */ /* 0x020fca00078ec0ff */
[----:B------:R-:W-:-:S04]  /*0fd0*/  IMAD R14, R10, 0x8, R13 ;  /* 0x000000080a0e7824 */ /* 0x000fc800078e020d */
[----:B------:R-:W5:Y:S02]  /*0fe0*/  SYNCS.PHASECHK.TRANS64.TRYWAIT P0, [R14+URZ+0xb0], R21 ;  /* 0x0000b0150e0075a7 */ /* 0x000f6400080011ff */
[----:B-----5:R-:W-:Y:S05]  /*0ff0*/  @!P0 BRA `(.L_x_22) ;  /* 0x0000004c00808947 */ /* 0x020fea0003800000 */
.L_x_88:
[----:B------:R-:W-:Y:S01]  /*1000*/  ELECT P0, URZ, PT ;  /* 0x0000000000ff782f */ /* 0x000fe20003800000 */
[----:B------:R-:W-:-:S12]  /*1010*/  IMAD.MOV.U32 R7, RZ, RZ, 0x1 ;  /* 0x00000001ff077424 */ /* 0x000fd800078e00ff */
[C---:B------:R-:W-:Y:S02]  /*1020*/  @P0 IMAD R13, R10.reuse, 0x10, R13 ;  /* 0x000000100a0d0824 */ /* 0x040fe400078e020d */
[----:B------:R-:W-:-:S03]  /*1030*/  VIADD R10, R10, 0x1 ;  /* 0x000000010a0a7836 */ /* 0x000fc60000000000 */
[----:B------:R4:W-:Y:S02]  /*1040*/  @P0 STS.128 [R13+0x36c10], R4 ;  /* 0x036c10040d000388 */ /* 0x0009e40000000c00 */
[----:B------:R-:W-:Y:S01]  /*1050*/  ISETP.NE.AND P0, PT, R10, 0x2, PT ;  /* 0x000000020a00780c */ /* 0x000fe20003f05270 */
[----:B------:R5:W-:Y:S06]  /*1060*/  MEMBAR.ALL.CTA ;  /* 0x0000000000007992 */ /* 0x000bec0000008000 */
[----:B-----5:R-:W5:Y:S01]  /*1070*/  FENCE.VIEW.ASYNC.S ;  /* 0x00000000000073c6 */ /* 0x020f620000000000 */
[----:B----4-:R-:W-:-:S02]  /*1080*/  SEL R21, RZ, 0x1, P0 ;  /* 0x00000001ff157807 */ /* 0x010fc40000000000 */
[----:B------:R-:W-:Y:S02]  /*1090*/  SEL R10, R10, RZ, P0 ;  /* 0x000000ff0a0a7207 */ /* 0x000fe40000000000 */
[----:B------:R-:W-:Y:S01]  /*10a0*/  LOP3.LUT R0, R0, R21, RZ, 0x3c, !PT ;  /* 0x0000001500007212 */ /* 0x000fe200078e3cff */
[----:B-----5:R-:W-:Y:S06]  /*10b0*/  BAR.SYNC.DEFER_BLOCKING 0x4, 0x20 ;  /* 0x0100800000007b1d */ /* 0x020fec0000010000 */
[----:B------:R4:W-:Y:S02]  /*10c0*/  SYNCS.ARRIVE.TRANS64.ART0 RZ, [R14+URZ+0xa0], R7 ;  /* 0x0000a0070eff79a7 */ /* 0x0009e400085000ff */
.L_x_19:
[----:B------:R-:W-:-:S04]  /*10d0*/  IMAD.IADD R18, R17, 0x1, R18 ;  /* 0x0000000111127824 */ /* 0x000fc800078e0212 */
[C---:B---3--:R-:W-:Y:S01]  /*10e0*/  IMAD.HI.U32 R5, R18.reuse, R9, RZ ;  /* 0x0000000912057227 */ /* 0x048fe200078e00ff */
[----:B------:R-:W-:-:S04]  /*10f0*/  ISETP.GE.AND P0, PT, R18, 0x200, PT ;  /* 0x000002001200780c */ /* 0x000fc80003f06270 */
[----:B------:R-:W-:-:S04]  /*1100*/  IADD3 R4, PT, PT, R18, -R5, RZ ;  /* 0x8000000512047210 */ /* 0x000fc80007ffe0ff */
[----:B------:R-:W-:-:S05]  /*1110*/  SHF.R.U32.HI R4, RZ, UR8, R4 ;  /* 0x00000008ff047c19 */ /* 0x000fca0008011604 */
[----:B------:R-:W-:-:S05]  /*1120*/  IMAD.IADD R5, R5, 0x1, R4 ;  /* 0x0000000105057824 */ /* 0x000fca00078e0204 */
[----:B------:R-:W-:-:S04]  /*1130*/  SHF.R.U32.HI R5, RZ, UR10, R5 ;  /* 0x0000000aff057c19 */ /* 0x000fc80008011605 */
[----:B------:R-:W-:-:S05]  /*1140*/  IADD3 R5, PT, PT, -R5, RZ, RZ ;  /* 0x000000ff05057210 */ /* 0x000fca0007ffe1ff */
[----:B----4-:R-:W-:-:S04]  /*1150*/  IMAD R14, R8, R5, R18 ;  /* 0x00000005080e7224 */ /* 0x010fc800078e0212 */
[----:B--2---:R-:W-:-:S04]  /*1160*/  IMAD.HI.U32 R5, R14, R3, RZ ;  /* 0x000000030e057227 */ /* 0x004fc800078e00ff */
[----:B------:R-:W-:-:S05]  /*1170*/  IMAD.IADD R4, R14, 0x1, -R5 ;  /* 0x000000010e047824 */ /* 0x000fca00078e0a05 */
[----:B------:R-:W-:-:S04]  /*1180*/  SHF.R.U32.HI R4, RZ, UR7, R4 ;  /* 0x00000007ff047c19 */ /* 0x000fc80008011604 */
[----:B------:R-:W-:-:S04]  /*1190*/  IADD3 R5, PT, PT, R5, R4, RZ ;  /* 0x0000000405057210 */ /* 0x000fc80007ffe0ff */
[----:B------:R-:W-:-:S05]  /*11a0*/  SHF.R.U32.HI R5, RZ, UR11, R5 ;  /* 0x0000000bff057c19 */ /* 0x000fca0008011605 */
[----:B------:R-:W-:-:S04]  /*11b0*/  IMAD.HI.U32 R7, R5, R12, RZ ;  /* 0x0000000c05077227 */ /* 0x000fc800078e00ff */
[----:B------:R-:W-:-:S05]  /*11c0*/  IMAD.IADD R4, R5, 0x1, -R7 ;  /* 0x0000000105047824 */ /* 0x000fca00078e0a07 */
[----:B------:R-:W-:-:S04]  /*11d0*/  SHF.R.U32.HI R4, RZ, UR13, R4 ;  /* 0x0000000dff047c19 */ /* 0x000fc80008011604 */
[----:B------:R-:W-:-:S04]  /*11e0*/  IADD3 R4, PT, PT, R7, R4, RZ ;  /* 0x0000000407047210 */ /* 0x000fc80007ffe0ff */
[----:B------:R-:W-:-:S05]  /*11f0*/  SHF.R.U32.HI R4, RZ, UR12, R4 ;  /* 0x0000000cff047c19 */ /* 0x000fca0008011604 */
[----:B------:R-:W-:-:S04]  /*1200*/  IMAD.MOV R4, RZ, RZ, -R4 ;  /* 0x000000ffff047224 */ /* 0x000fc800078e0a04 */
[----:B-1----:R-:W-:Y:S01]  /*1210*/  IMAD R4, R11, R4, R5 ;  /* 0x000000040b047224 */ /* 0x002fe200078e0205 */
[----:B------:R-:W-:-:S03]  /*1220*/  IADD3 R5, PT, PT, -R5, RZ, RZ ;  /* 0x000000ff05057210 */ /* 0x000fc60007ffe1ff */
[----:B------:R-:W-:Y:S02]  /*1230*/  IMAD.IADD R4, R4, 0x1, R4 ;  /* 0x0000000104047824 */ /* 0x000fe400078e0204 */
[----:B------:R-:W-:-:S03]  /*1240*/  IMAD R5, R2, R5, R14 ;  /* 0x0000000502057224 */ /* 0x000fc600078e020e */
[----:B------:R-:W-:Y:S01]  /*1250*/  LOP3.LUT R4, R4, UR23, RZ, 0xfc, !PT ;  /* 0x0000001704047c12 */ /* 0x000fe2000f8efcff */
[----:B------:R-:W-:Y:S06]  /*1260*/  @!P0 BRA `(.L_x_23) ;  /* 0xfffffff800e08947 */ /* 0x000fec000383ffff */
.L_x_18:
[----:B------:R-:W3:Y:S01]  /*1270*/  S2UR UR4, SR_CgaCtaId ;  /* 0x00000000000479c3 */ /* 0x000ee20000008800 */
[----:B------:R-:W-:Y:S01]  /*1280*/  UMOV UR5, 0x400 ;  /* 0x0000040000057882 */ /* 0x000fe20000000000 */
[----:B------:R-:W-:Y:S01]  /*1290*/  IMAD.U32 R6, R0, -0x80000000, RZ ;  /* 0x8000000000067824 */ /* 0x000fe200078e00ff */
[C---:B------:R-:W-:Y:S01]  /*12a0*/  ISETP.NE.AND P0, PT, R10.reuse, 0x1, PT ;  /* 0x000000010a00780c */ /* 0x040fe20003f05270 */
[----:B------:R-:W-:-:S05]  /*12b0*/  VIADD R3, R10, 0x2 ;  /* 0x000000020a037836 */ /* 0x000fca0000000000 */
[----:B------:R-:W-:Y:S01]  /*12c0*/  SEL R3, R3, 0x1, P0 ;  /* 0x0000000103037807 */ /* 0x000fe20000000000 */
[----:B---3--:R-:W-:-:S06]  /*12d0*/  ULEA UR5, UR4, UR5, 0x18 ;  /* 0x0000000504057291 */ /* 0x008fcc000f8ec0ff */
[----:B--2---:R-:W-:-:S04]  /*12e0*/  LEA R2, R10, UR5, 0x3 ;  /* 0x000000050a027c11 */ /* 0x004fc8000f8e18ff */
[----:B------:R-:W2:Y:S02]  /*12f0*/  SYNCS.PHASECHK.TRANS64.TRYWAIT P1, [R2+URZ+0xb0], R6 ;  /* 0x0000b006020075a7 */ /* 0x000ea400080211ff */
[----:B--2---:R-:W-:Y:S05]  /*1300*/  @!P1 BRA `(.L_x_24) ;  /* 0x0000004800d49947 */ /* 0x004fea0003800000 */
.L_x_90:
[----:B------:R-:W-:Y:S02]  /*1310*/  ELECT P2, URZ, PT ;  /* 0x0000000000ff782f */ /* 0x000fe40003840000 */
[C---:B------:R-:W-:Y:S01]  /*1320*/  ISETP.NE.AND P0, PT, R3.reuse, 0x2, PT ;  /* 0x000000020300780c */ /* 0x040fe20003f05270 */
[----:B--2---:R-:W-:Y:S02]  /*1330*/  IMAD.MOV.U32 R7, RZ, RZ, RZ ;  /* 0x000000ffff077224 */ /* 0x004fe400078e00ff */
[----:B------:R-:W-:Y:S01]  /*1340*/  IMAD.MOV.U32 R11, RZ, RZ, 0x1 ;  /* 0x00000001ff0b7424 */ /* 0x000fe200078e00ff */
[----:B------:R-:W-:Y:S02]  /*1350*/  ISETP.EQ.XOR P1, PT, R10, 0x1, !P0 ;  /* 0x000000010a00780c */ /* 0x000fe40004722a70 */
[----:B------:R-:W-:Y:S02]  /*1360*/  SEL R3, R3, RZ, P0 ;  /* 0x000000ff03037207 */ /* 0x000fe40000000000 */
[----:B------:R-:W-:-:S02]  /*1370*/  SEL R9, RZ, 0x1, !P1 ;  /* 0x00000001ff097807 */ /* 0x000fc40004800000 */
[----:B------:R-:W-:Y:S02]  /*1380*/  LEA R3, R3, UR5, 0x3 ;  /* 0x0000000503037c11 */ /* 0x000fe4000f8e18ff */
[----:B------:R-:W-:Y:S01]  /*1390*/  @P2 LEA R10, R10, UR5, 0x4 ;  /* 0x000000050a0a2c11 */ /* 0x000fe2000f8e20ff */
[----:B------:R-:W-:Y:S01]  /*13a0*/  @P2 IMAD.MOV.U32 R6, RZ, RZ, -0x1 ;  /* 0xffffffffff062424 */ /* 0x000fe200078e00ff */
[----:B------:R-:W-:-:S04]  /*13b0*/  LOP3.LUT R9, R0, R9, RZ, 0x3c, !PT ;  /* 0x0000000900097212 */ /* 0x000fc800078e3cff */
[----:B------:R3:W-:Y:S01]  /*13c0*/  @P2 STS.128 [R10+0x36c10], R4 ;  /* 0x036c10040a002388 */ /* 0x0007e20000000c00 */
[----:B------:R-:W-:Y:S01]  /*13d0*/  IMAD.U32 R8, R9, -0x80000000, RZ ;  /* 0x8000000009087824 */ /* 0x000fe200078e00ff */
[----:B------:R2:W-:Y:S06]  /*13e0*/  MEMBAR.ALL.CTA ;  /* 0x0000000000007992 */ /* 0x0005ec0000008000 */
[----:B--2---:R-:W2:Y:S02]  /*13f0*/  FENCE.VIEW.ASYNC.S ;  /* 0x00000000000073c6 */ /* 0x004ea40000000000 */
[----:B--2---:R-:W-:Y:S06]  /*1400*/  BAR.SYNC.DEFER_BLOCKING 0x4, 0x20 ;  /* 0x0100800000007b1d */ /* 0x004fec0000010000 */
[----:B------:R3:W-:Y:S01]  /*1410*/  SYNCS.ARRIVE.TRANS64.ART0 RZ, [R2+URZ+0xa0], R11 ;  /* 0x0000a00b02ff79a7 */ /* 0x0007e200085000ff */
[----:B------:R-:W2:Y:S02]  /*1420*/  SYNCS.PHASECHK.TRANS64.TRYWAIT P0, [R3+URZ+0xb0], R8 ;  /* 0x0000b008030075a7 */ /* 0x000ea400080011ff */
[----:B--23--:R-:W-:Y:S05]  /*1430*/  @!P0 BRA `(.L_x_25) ;  /* 0x0000004800a08947 */ /* 0x00cfea0003800000 */
.L_x_17:
[----:B------:R-:W-:Y:S01]  /*1440*/  ISETP.NE.AND P0, PT, R78, 0x5, PT ;  /* 0x000000054e00780c */ /* 0x000fe20003f05270 */
[----:B------:R-:W-:-:S04]  /*1450*/  ULEA.HI UR14, UR4, UR4, URZ, 0x1 ;  /* 0x00000004040e7291 */ /* 0x000fc8000f8f08ff */
[----:B------:R-:W-:-:S04]  /*1460*/  ULOP3.LUT UR22, UR14, 0xfffffffe, URZ, 0xc0, !UPT ;  /* 0xfffffffe0e167892 */ /* 0x000fc8000f8ec0ff */
[----:B------:R-:W-:-:S04]  /*1470*/  UIADD3 UR15, UPT, UPT, -UR22, UR4, URZ ;  /* 0x00000004160f7290 */ /* 0x000fc8000fffe1ff */
[----:B------:R-:W-:Y:S08]  /*1480*/  @P0 BRA `(.L_x_26) ;  /* 0x0000000800680947 */ /* 0x000ff00003800000 */
[----:B------:R-:W-:Y:S02]  /*1490*/  UMOV UR34, 0x400 ;  /* 0x0000040000227882 */ /* 0x000fe40000000000 */
[----:B------:R-:W-:-:S09]  /*14a0*/  ULEA UR34, UR4, UR34, 0x18 ;  /* 0x0000002204227291 */ /* 0x000fd2000f8ec0ff */
[----:B------:R-:W3:Y:S02]  /*14b0*/  SYNCS.PHASECHK.TRANS64.TRYWAIT P0, [UR34+0xa0], RZ ;  /* 0x0000a0ffff0075a7 */ /* 0x000ee40008001122 */
[----:B---3--:R-:W-:Y:S05]  /*14c0*/  @!P0 BRA `(.L_x_27) ;  /* 0x0000004800948947 */ /* 0x008fea0003800000 */
.L_x_93:
[----:B------:R-:W4:Y:S01]  /*14d0*/  LDS.128 R4, [UR34+0x36c10] ;  /* 0x036c1022ff047984 */ /* 0x000f220008000c00 */
[----:B---3--:R-:W-:Y:S01]  /*14e0*/  HFMA2 R0, -RZ, RZ, 0, 5.9604644775390625e-08 ;  /* 0x00000001ff007431 */ /* 0x008fe200000001ff */
[----:B------:R-:W-:Y:S01]  /*14f0*/  UMOV UR36, 0x1 ;  /* 0x0000000100247882 */ /* 0x000fe20000000000 */
[----:B------:R-:W-:Y:S01]  /*1500*/  UMOV UR35, URZ ;  /* 0x000000ff00237c82 */ /* 0x000fe20008000000 */
[----:B------:R3:W-:Y:S06]  /*1510*/  MEMBAR.ALL.CTA ;  /* 0x0000000000007992 */ /* 0x0007ec0000008000 */
[----:B---3--:R-:W3:Y:S02]  /*1520*/  FENCE.VIEW.ASYNC.S ;  /* 0x00000000000073c6 */ /* 0x008ee40000000000 */
[----:B---3--:R3:W-:Y:S01]  /*1530*/  SYNCS.ARRIVE.TRANS64.ART0 RZ, [UR34+0xb0], R0 ;  /* 0x0000b000ffff79a7 */ /* 0x0087e20008500022 */
[----:B----4-:R-:W-:-:S13]  /*1540*/  ISETP.NE.AND P0, PT, R7, 0x1, PT ;  /* 0x000000010700780c */ /* 0x010fda0003f05270 */
[----:B---3--:R-:W-:Y:S05]  /*1550*/  @P0 BRA `(.L_x_28) ;  /* 0x00000004009c0947 */ /* 0x008fea0003800000 */
[----:B------:R-:W-:Y:S01]  /*1560*/  R2UR UR5, R4 ;  /* 0x00000000040572ca */ /* 0x000fe200000e0000 */
[----:B------:R-:W-:Y:S01]  /*1570*/  IMAD.MOV.U32 R8, RZ, RZ, 0x1 ;  /* 0x00000001ff087424 */ /* 0x000fe200078e00ff */
[----:B------:R-:W-:Y:S01]  /*1580*/  R2UR UR11, R5 ;  /* 0x00000000050b72ca */ /* 0x000fe200000e0000 */
[----:B------:R-:W-:Y:S01]  /*1590*/  IMAD.MOV.U32 R2, RZ, RZ, RZ ;  /* 0x000000ffff027224 */ /* 0x000fe200078e00ff */
[----:B------:R-:W-:Y:S01]  /*15a0*/  R2UR UR28, R6 ;  /* 0x00000000061c72ca */ /* 0x000fe200000e0000 */
[----:B------:R-:W3:Y:S01]  /*15b0*/  LDCU.64 UR46, c[0x0][0x348] ;  /* 0x00006900ff2e77ac */ /* 0x000ee20008000a00 */
[----:B------:R-:W-:Y:S01]  /*15c0*/  USHF.L.U32 UR10, UR15, 0x7, URZ ;  /* 0x000000070f0a7899 */ /* 0x000fe200080006ff */
[----:B------:R-:W-:Y:S01]  /*15d0*/  UMOV UR36, 0x1 ;  /* 0x0000000100247882 */ /* 0x000fe20000000000 */
[----:B------:R-:W-:-:S11]  /*15e0*/  UMOV UR35, URZ ;  /* 0x000000ff00237c82 */ /* 0x000fd60008000000 */
.L_x_34:
[----:B------:R-:W-:Y:S02]  /*15f0*/  USHF.L.U32 UR4, UR36, 0x1f, URZ ;  /* 0x0000001f24047899 */ /* 0x000fe400080006ff */
[----:B-1----:R-:W-:Y:S02]  /*1600*/  ULEA UR6, UR35, UR34, 0x3 ;  /* 0x0000002223067291 */ /* 0x002fe4000f8e18ff */
[----:B---3--:R-:W-:Y:S02]  /*1610*/  UIADD3 UR42, UP2, UPT, UR46, 0xc0, URZ ;  /* 0x000000c02e2a7890 */ /* 0x008fe4000ff5e0ff */
[----:B------:R-:W-:Y:S01]  /*1620*/  MOV R0, UR4 ;  /* 0x0000000400007c02 */ /* 0x000fe20008000f00 */
[----:B------:R-:W-:Y:S02]  /*1630*/  ULEA.HI UR4, UR5, UR5, URZ, 0x1 ;  /* 0x0000000505047291 */ /* 0x000fe4000f8f08ff */
[----:B------:R-:W-:Y:S02]  /*1640*/  ULEA UR27, UR11, UR23, 0x1 ;  /* 0x000000170b1b7291 */ /* 0x000fe4000f8e08ff */
[----:B------:R1:W3:Y:S01]  /*1650*/  SYNCS.PHASECHK.TRANS64.TRYWAIT P1, [UR6+0x40], R0 ;  /* 0x00004000ff0075a7 */ /* 0x0002e20008021106 */
[----:B------:R-:W-:-:S02]  /*1660*/  ULOP3.LUT UR6, UR4, 0xfffffffe, URZ, 0xc0, !UPT ;  /* 0xfffffffe04067892 */ /* 0x000fc4000f8ec0ff */
[----:B------:R-:W-:Y:S02]  /*1670*/  USHF.R.S32.HI UR4, URZ, 0x1, UR4 ;  /* 0x00000001ff047899 */ /* 0x000fe40008011404 */
[----:B------:R-:W-:Y:S02]  /*1680*/  UISETP.NE.AND UP4, UPT, UR5, UR6, UPT ;  /* 0x000000060500728c */ /* 0x000fe4000bf85270 */
[----:B------:R-:W-:Y:S02]  /*1690*/  UIADD3 UR7, UPT, UPT, UR4, -0x1, URZ ;  /* 0xffffffff04077890 */ /* 0x000fe4000fffe0ff */
[----:B------:R-:W-:Y:S02]  /*16a0*/  UISETP.LT.AND UP4, UPT, UR5, URZ, UP4 ;  /* 0x000000ff0500728c */ /* 0x000fe4000a781270 */
[----:B------:R-:W-:Y:S02]  /*16b0*/  UIADD3 UR44, UP3, UPT, UR46, 0x40, URZ ;  /* 0x000000402e2c7890 */ /* 0x000fe4000ff7e0ff */
[----:B------:R-:W-:-:S02]  /*16c0*/  UIADD3 UR40, UP1, UPT, UR46, 0x140, URZ ;  /* 0x000001402e287890 */ /* 0x000fc4000ff3e0ff */
[----:B------:R-:W-:Y:S02]  /*16d0*/  UIADD3 UR38, UP0, UPT, UR46, 0x1c0, URZ ;  /* 0x000001c02e267890 */ /* 0x000fe4000ff1e0ff */
[----:B------:R-:W-:Y:S02]  /*16e0*/  UIADD3.X UR43, UPT, UPT, URZ, UR47, URZ, UP2, !UPT ;  /* 0x0000002fff2b7290 */ /* 0x000fe400097fe4ff */
[----:B------:R-:W-:Y:S02]  /*16f0*/  UIADD3.X UR45, UPT, UPT, URZ, UR47, URZ, UP3, !UPT ;  /* 0x0000002fff2d7290 */ /* 0x000fe40009ffe4ff */
[----:B------:R-:W-:Y:S02]  /*1700*/  @!UP4 UIADD3 UR7, UPT, UPT, UR4, URZ, URZ ;  /* 0x000000ff0407c290 */ /* 0x000fe4000fffe0ff */
[----:B------:R-:W-:Y:S02]  /*1710*/  UIADD3.X UR41, UPT, UPT, URZ, UR47, URZ, UP1, !UPT ;  /* 0x0000002fff297290 */ /* 0x000fe40008ffe4ff */
[----:B------:R-:W-:-:S02]  /*1720*/  UIADD3 UR19, UPT, UPT, UR7, UR7, URZ ;  /* 0x0000000707137290 */ /* 0x000fc4000fffe0ff */
[----:B------:R-:W-:Y:S02]  /*1730*/  UIADD3.X UR39, UPT, UPT, URZ, UR47, URZ, UP0, !UPT ;  /* 0x0000002fff277290 */ /* 0x000fe400087fe4ff */
[----:B------:R-:W-:Y:S02]  /*1740*/  USHF.L.U32 UR27, UR27, 0x6, URZ ;  /* 0x000000061b1b7899 */ /* 0x000fe400080006ff */
[----:B------:R-:W-:Y:S02]  /*1750*/  ULEA UR7, UR7, UR21, 0x8 ;  /* 0x0000001507077291 */ /* 0x000fe4000f8e40ff */
[----:B------:R-:W-:Y:S02]  /*1760*/  ULOP3.LUT UR19, UR19, UR23, URZ, 0xfc, !UPT ;  /* 0x0000001713137292 */ /* 0x000fe4000f8efcff */
[----:B------:R-:W-:Y:S01]  /*1770*/  UISETP.NE.AND UP2, UPT, UR23, URZ, UPT ;  /* 0x000000ff1700728c */ /* 0x000fe2000bf45270 */
[----:B------:R-:W-:Y:S01]  /*1780*/  UMOV UR20, URZ ;  /* 0x000000ff00147c82 */ /* 0x000fe20008000000 */
[----:B-1----:R-:W-:-:S09]  /*1790*/  UMOV UR18, URZ ;  /* 0x000000ff00127c82 */ /* 0x002fd20008000000 */
.L_x_32:
[----:B------:R-:W-:Y:S02]  /*17a0*/  USHF.L.U32 UR6, UR20, 0x7, URZ ;  /* 0x0000000714067899 */ /* 0x000fe400080006ff */
[----:B------:R-:W-:Y:S01]  /*17b0*/  ULEA UR5, UR35, UR34, 0x3 ;  /* 0x0000002223057291 */ /* 0x000fe2000f8e18ff */
[----:B---34-:R-:W-:Y:S11]  /*17c0*/  @P1 BRA `(.L_x_29) ;  /* 0x0000000000101947 */ /* 0x018ff60003800000 */
[----:B------:R-:W-:-:S06]  /*17d0*/  USHF.L.U32 UR4, UR36, 0x1f, URZ ;  /* 0x0000001f24047899 */ /* 0x000fcc00080006ff */
[----:B------:R-:W-:-:S04]  /*17e0*/  MOV R0, UR4 ;  /* 0x0000000400007c02 */ /* 0x000fc80008000f00 */
[----:B------:R-:W1:Y:S02]  /*17f0*/  SYNCS.PHASECHK.TRANS64.TRYWAIT P0, [UR5+0x40], R0 ;  /* 0x00004000ff0075a7 */ /* 0x000e640008001105 */
[----:B-1----:R-:W-:Y:S05]  /*1800*/  @!P0 BRA `(.L_x_30) ;  /* 0x0000004400dc8947 */ /* 0x002fea0003800000 */
.L_x_29:
[----:B------:R-:W-:Y:S05]  /*1810*/  BRA.U UP2, `(.L_x_31) ;  /* 0x00000001020c7547 */ /* 0x000fea000b800000 */
[----:B------:R-:W-:-:S13]  /*1820*/  ELECT P0, URZ, PT ;  /* 0x0000000000ff782f */ /* 0x000fda0003800000 */
[----:B-1----:R-:W-:-:S04]  /*1830*/  @P0 MOV R0, 0xc800 ;  /* 0x0000c80000000802 */ /* 0x002fc80000000f00 */
[----:B------:R3:W-:Y:S03]  /*1840*/  @P0 SYNCS.ARRIVE.TRANS64 RZ, [UR5], R0 ;  /* 0x00000000ffff09a7 */ /* 0x0007e60008000005 */
.L_x_31:
[----:B------:R-:W-:Y:S01]  /*1850*/  ULEA UR4, UR35, UR34, 0xe ;  /* 0x0000002223047291 */ /* 0x000fe2000f8e70ff */
[----:B------:R-:W-:Y:S01]  /*1860*/  PLOP3.LUT P1, PT, PT, PT, PT, 0x80, 0x8 ;  /* 0x000000000008781c */ /* 0x000fe20003f2f070 */
[----:B------:R-:W-:Y:S02]  /*1870*/  ULEA UR24, UR35, UR34, 0xd ;  /* 0x0000002223187291 */ /* 0x000fe4000f8e68ff */
[----:B------:R-:W-:Y:S02]  /*1880*/  ULEA UR16, UR35, UR34, 0x9 ;  /* 0x0000002223107291 */ /* 0x000fe4000f8e48ff */
[----:B------:R-:W-:Y:S02]  /*1890*/  UIADD3 UR35, UPT, UPT, UR35, 0x1, URZ ;  /* 0x0000000123237890 */ /* 0x000fe4000fffe0ff */
[----:B------:R-:W-:Y:S02]  /*18a0*/  UISETP.GT.U32.AND UP0, UPT, UR20, 0x1e, UPT ;  /* 0x0000001e1400788c */ /* 0x000fe4000bf04070 */
[----:B------:R-:W-:-:S02]  /*18b0*/  UISETP.NE.AND UP1, UPT, UR35, 0x8, UPT ;  /* 0x000000082300788c */ /* 0x000fc4000bf25270 */
[----:B------:R-:W-:Y:S02]  /*18c0*/  ULEA UR8, UR15, UR16, 0x8 ;  /* 0x000000100f087291 */ /* 0x000fe4000f8e40ff */
[----:B------:R-:W-:Y:S01]  /*18d0*/  USEL UR9, URZ, 0x1, UP1 ;  /* 0x00000001ff097887 */ /* 0x000fe20008800000 */
[----:B------:R-:W-:Y:S01]  /*18e0*/  PLOP3.LUT P0, PT, PT, PT, UP0, 0x80, 0x8 ;  /* 0x000000000008781c */ /* 0x000fe20003f0f008 */
[----:B------:R-:W-:Y:S02]  /*18f0*/  ULOP3.LUT UR5, UR5, 0xfefffff8, URZ, 0xc0, !UPT ;  /* 0xfefffff805057892 */ /* 0x000fe4000f8ec0ff */
[----:B------:R-:W-:Y:S02]  /*1900*/  ULOP3.LUT UR36, UR36, UR9, URZ, 0x3c, !UPT ;  /* 0x0000000924247292 */ /* 0x000fe4000f8e3cff */
[----:B------:R-:W-:Y:S02]  /*1910*/  UIADD3 UR4, UPT, UPT, UR4, 0x4c00, URZ ;  /* 0x00004c0004047890 */ /* 0x000fe4000fffe0ff */
[----:B------:R-:W-:-:S02]  /*1920*/  USEL UR35, UR35, URZ, UP1 ;  /* 0x000000ff23237287 */ /* 0x000fc40008800000 */
[----:B------:R-:W-:Y:S02]  /*1930*/  UIADD3 UR24, UPT, UPT, UR24, 0x24c00, URZ ;  /* 0x00024c0018187890 */ /* 0x000fe4000fffe0ff */
[----:B------:R-:W-:Y:S02]  /*1940*/  UIADD3 UR16, UPT, UPT, UR16, 0x34c00, URZ ;  /* 0x00034c0010107890 */ /* 0x000fe4000fffe0ff */
[----:B------:R-:W-:Y:S01]  /*1950*/  UIADD3 UR8, UPT, UPT, UR8, 0x35c00, URZ ;  /* 0x00035c0008087890 */ /* 0x000fe2000fffe0ff */
[----:B------:R-:W-:Y:S01]  /*1960*/  UTMALDG.2D.2CTA [UR4], [UR44], desc[URZ] ;  /* 0x0000ff042c0075b4 */ /* 0x000fe20008209000 */
[----:B------:R-:W-:Y:S02]  /*1970*/  @!UP0 USHF.L.U32 UR32, UR36, 0x1f, URZ ;  /* 0x0000001f24208899 */ /* 0x000fe400080006ff */
[----:B------:R-:W-:Y:S01]  /*1980*/  @!UP0 ULEA UR33, UR35, UR34, 0x3 ;  /* 0x0000002223218291 */ /* 0x000fe2000f8e18ff */
[----:B------:R-:W-:Y:S01]  /*1990*/  UMOV UR26, UR6 ;  /* 0x00000006001a7c82 */ /* 0x000fe20008000000 */
[----:B------:R-:W-:Y:S01]  /*19a0*/  UMOV UR25, UR5 ;  /* 0x0000000500197c82 */ /* 0x000fe20008000000 */
[----:B------:R-:W-:Y:S01]  /*19b0*/  UMOV UR17, UR5 ;  /* 0x0000000500117c82 */ /* 0x000fe20008000000 */
[----:B-1-3--:R-:W-:Y:S01]  /*19c0*/  IMAD.U32 R0, RZ, RZ, UR32 ;  /* 0x00000020ff007e24 */ /* 0x00afe2000f8e00ff */
[----:B------:R-:W-:Y:S01]  /*19d0*/  UMOV UR29, 0x30000 ;  /* 0x00030000001d7882 */ /* 0x000fe20000000000 */
[----:B------:R-:W-:Y:S01]  /*19e0*/  UMOV UR12, UR20 ;  /* 0x00000014000c7c82 */ /* 0x000fe20008000000 */
[----:B------:R-:W-:Y:S01]  /*19f0*/  UMOV UR13, UR28 ;  /* 0x0000001c000d7c82 */ /* 0x000fe20008000000 */
[----:B------:R-:W-:Y:S01]  /*1a00*/  UMOV UR9, UR5 ;  /* 0x0000000500097c82 */ /* 0x000fe20008000000 */
[----:B------:R-:W-:Y:S01]  /*1a10*/  UTMALDG.3D.2CTA [UR24], [UR42], desc[URZ] ;  /* 0x0000ff182a0075b4 */ /* 0x000fe20008211000 */
[----:B------:R-:W-:-:S04]  /*1a20*/  UIADD3 UR32, UPT, UPT, UR20, 0x1, URZ ;  /* 0x0000000114207890 */ /* 0x000fc8000fffe0ff */
[----:B------:R-:W-:Y:S01]  /*1a30*/  UISETP.NE.AND UP0, UPT, UR32, 0x20, UPT ;  /* 0x000000202000788c */ /* 0x000fe2000bf05270 */
[----:B------:R1:W-:Y:S01]  /*1a40*/  UTMALDG.3D.2CTA [UR16], [UR40], desc[URZ] ;  /* 0x0000ff10280075b4 */ /* 0x0003e20008211000 */
[----:B------:R4:W-:Y:S01]  /*1a50*/  UTMALDG.4D.MULTICAST.2CTA [UR8], [UR38], UR29, desc[URZ] ;  /* 0x0000ff08260073b4 */ /* 0x0009e2000821981d */
[----:B------:R4:W3:Y:S01]  /*1a60*/  @!P0 SYNCS.PHASECHK.TRANS64.TRYWAIT P1, [UR33+0x40], R0 ;  /* 0x00004000ff0085a7 */ /* 0x0008e20008021121 */
[----:B-1----:R-:W-:-:S05]  /*1a70*/  UMOV UR20, UR32 ;  /* 0x0000002000147c82 */ /* 0x002fca0008000000 */
[----:B------:R-:W-:Y:S05]  /*1a80*/  BRA.U UP0, `(.L_x_32) ;  /* 0xfffffffd00447547 */ /* 0x000fea000b83ffff */
[----:B--2---:R-:W-:Y:S02]  /*1a90*/  LEA R3, R8, UR34, 0x3 ;  /* 0x0000002208037c11 */ /* 0x004fe4000f8e18ff */
[----:B------:R-:W-:-:S04]  /*1aa0*/  SHF.L.U32 R4, R2, 0x1f, RZ ;  /* 0x0000001f02047819 */ /* 0x000fc800000006ff */
[----:B------:R-:W1:Y:S02]  /*1ab0*/  SYNCS.PHASECHK.TRANS64.TRYWAIT P0, [R3+URZ+0xa0], R4 ;  /* 0x0000a004030075a7 */ /* 0x000e6400080011ff */
[----:B-1----:R-:W-:Y:S05]  /*1ac0*/  @!P0 BRA `(.L_x_33) ;  /* 0x00000044004c8947 */ /* 0x002fea0003800000 */
.L_x_96:
[C---:B------:R-:W-:Y:S01]  /*1ad0*/  LEA R4, R8.reuse, UR34, 0x4 ;  /* 0x0000002208047c11 */ /* 0x040fe2000f8e20ff */
[----:B------:R-:W-:Y:S02]  /*1ae0*/  VIADD R8, R8, 0x1 ;  /* 0x0000000108087836 */ /* 0x000fe40000000000 */
[----:B----4-:R-:W-:-:S03]  /*1af0*/  IMAD.MOV.U32 R0, RZ, RZ, 0x1 ;  /* 0x00000001ff007424 */ /* 0x010fc600078e00ff */
[----:B-1----:R-:W1:Y:S01]  /*1b00*/  LDS.128 R4, [R4+0x36c10] ;  /* 0x036c100004047984 */ /* 0x002e620000000c00 */
[C---:B---3--:R-:W-:Y:S01]  /*1b10*/  ISETP.NE.AND P1, PT, R8.reuse, 0x2, PT ;  /* 0x000000020800780c */ /* 0x048fe20003f25270 */
[----:B------:R2:W-:Y:S06]  /*1b20*/  MEMBAR.ALL.CTA ;  /* 0x0000000000007992 */ /* 0x0005ec0000008000 */
[----:B--2---:R-:W2:Y:S01]  /*1b30*/  FENCE.VIEW.ASYNC.S ;  /* 0x00000000000073c6 */ /* 0x004ea20000000000 */
[----:B------:R-:W-:Y:S01]  /*1b40*/  SEL R8, R8, RZ, P1 ;  /* 0x000000ff08087207 */ /* 0x000fe20000800000 */
[----:B--2---:R2:W-:Y:S01]  /*1b50*/  SYNCS.ARRIVE.TRANS64.ART0 RZ, [R3+URZ+0xb0], R0 ;  /* 0x0000b00003ff79a7 */ /* 0x0045e200085000ff */
[----:B-1----:R-:W-:-:S02]  /*1b60*/  ISETP.NE.AND P0, PT, R7, 0x1, PT ;  /* 0x000000010700780c */ /* 0x002fc40003f05270 */
[----:B------:R-:W-:Y:S02]  /*1b70*/  R2UR UR5, R4 ;  /* 0x00000000040572ca */ /* 0x000fe400000e0000 */
[----:B------:R-:W-:Y:S02]  /*1b80*/  R2UR UR11, R5 ;  /* 0x00000000050b72ca */ /* 0x000fe400000e0000 */
[----:B------:R-:W-:Y:S02]  /*1b90*/  R2UR UR28, R6 ;  /* 0x00000000061c72ca */ /* 0x000fe400000e0000 */
[----:B--2---:R-:W-:-:S04]  /*1ba0*/  SEL R3, RZ, 0x1, P1 ;  /* 0x00000001ff037807 */ /* 0x004fc80000800000 */
[----:B------:R-:W-:Y:S01]  /*1bb0*/  LOP3.LUT R2, R2, R3, RZ, 0x3c, !PT ;  /* 0x0000000302027212 */ /* 0x000fe200078e3cff */
[----:B------:R-:W-:Y:S08]  /*1bc0*/  @!P0 BRA `(.L_x_34) ;  /* 0xfffffff800888947 */ /* 0x000ff0000383ffff */
.L_x_28:
[----:B------:R-:W-:Y:S02]  /*1bd0*/  UIADD3 UR4, UPT, UPT, UR35, 0x2, URZ ;  /* 0x0000000223047890 */ /* 0x000fe4000fffe0ff */
[----:B------:R-:W-:-:S04]  /*1be0*/  UISETP.NE.AND UP0, UPT, UR35, 0x7, UPT ;  /* 0x000000072300788c */ /* 0x000fc8000bf05270 */
[----:B------:R-:W-:-:S04]  /*1bf0*/  USEL UR4, UR4, 0x1, UP0 ;  /* 0x0000000104047887 */ /* 0x000fc80008000000 */
[----:B-1----:R-:W-:Y:S02]  /*1c00*/  UIADD3 UR6, UPT, UPT, UR4, 0x1, URZ ;  /* 0x0000000104067890 */ /* 0x002fe4000fffe0ff */
[----:B------:R-:W-:-:S04]  /*1c10*/  UISETP.NE.AND UP1, UPT, UR4, 0x8, UPT ;  /* 0x000000080400788c */ /* 0x000fc8000bf25270 */
[----:B------:R-:W-:Y:S02]  /*1c20*/  USEL UR6, UR6, 0x1, UP1 ;  /* 0x0000000106067887 */ /* 0x000fe40008800000 */
[----:B------:R-:W-:Y:S02]  /*1c30*/  UISETP.EQ.XOR UP1, UPT, UR35, 0x7, !UP1 ;  /* 0x000000072300788c */ /* 0x000fe4000cf22a70 */
[----:B------:R-:W-:Y:S02]  /*1c40*/  UIADD3 UR5, UPT, UPT, UR6, 0x1, URZ ;  /* 0x0000000106057890 */ /* 0x000fe4000fffe0ff */
[----:B------:R-:W-:Y:S02]  /*1c50*/  UISETP.NE.AND UP0, UPT, UR6, 0x8, UPT ;  /* 0x000000080600788c */ /* 0x000fe4000bf05270 */
[----:B------:R-:W-:Y:S02]  /*1c60*/  UISETP.EQ.XOR UP1, UPT, UR6, 0x8, UP1 ;  /* 0x000000080600788c */ /* 0x000fe40008f22a70 */
[----:B------:R-:W-:-:S04]  /*1c70*/  USEL UR5, UR5, 0x1, UP0 ;  /* 0x0000000105057887 */ /* 0x000fc80008000000 */
        /* <DEDUP_REMOVED lines=12> */
[----:B------:R-:W-:Y:S02]  /*1d40*/  UISETP.EQ.XOR UP1, UPT, UR5, 0x8, UP1 ;  /* 0x000000080500788c */ /* 0x000fe40008f22a70 */
[----:B------:R-:W-:Y:S02]  /*1d50*/  UISETP.NE.AND UP0, UPT, UR5, 0x8, UPT ;  /* 0x000000080500788c */ /* 0x000fe4000bf05270 */
[----:B------:R-:W-:Y:S02]  /*1d60*/  USEL UR4, URZ, 0x1, !UP1 ;  /* 0x00000001ff047887 */ /* 0x000fe4000c800000 */
[----:B------:R-:W-:Y:S02]  /*1d70*/  USEL UR5, UR5, URZ, UP0 ;  /* 0x000000ff05057287 */ /* 0x000fe40008000000 */
[----:B------:R-:W-:Y:S02]  /*1d80*/  ULOP3.LUT UR4, UR36, UR4, URZ, 0x3c, !UPT ;  /* 0x0000000424047292 */ /* 0x000fe4000f8e3cff */
[----:B------:R-:W-:-:S02]  /*1d90*/  ULEA UR5, UR5, UR34, 0x3 ;  /* 0x0000002205057291 */ /* 0x000fc4000f8e18ff */
[----:B------:R-:W-:Y:S02]  /*1da0*/  USHF.L.U32 UR4, UR4, 0x1f, URZ ;  /* 0x0000001f04047899 */ /* 0x000fe400080006ff */
[----:B------:R-:W-:-:S04]  /*1db0*/  UISETP.NE.AND UP0, UPT, UR23, URZ, UPT ;  /* 0x000000ff1700728c */ /* 0x000fc8000bf05270 */
[----:B------:R-:W-:-:S04]  /*1dc0*/  MOV R0, UR4 ;  /* 0x0000000400007c02 */ /* 0x000fc80008000f00 */
[----:B------:R-:W1:Y:S02]  /*1dd0*/  SYNCS.PHASECHK.TRANS64.TRYWAIT P0, [UR5+0x40], R0 ;  /* 0x00004000ff0075a7 */ /* 0x000e640008001105 */
[----:B-1----:R-:W-:Y:S05]  /*1de0*/  @!P0 BRA `(.L_x_35) ;  /* 0x00000040009c8947 */ /* 0x002fea0003800000 */
.L_x_98:
[----:B------:R-:W-:Y:S05]  /*1df0*/  BRA.U UP0, `(.L_x_26) ;  /* 0x00000001000c7547 */ /* 0x000fea000b800000 */
[----:B------:R-:W-:-:S13]  /*1e00*/  ELECT P0, URZ, PT ;  /* 0x0000000000ff782f */ /* 0x000fda0003800000 */
[----:B-1----:R-:W-:-:S04]  /*1e10*/  @P0 MOV R0, 0xc800 ;  /* 0x0000c80000000802 */ /* 0x002fc80000000f00 */
[----:B------:R3:W-:Y:S03]  /*1e20*/  @P0 SYNCS.ARRIVE.TRANS64 RZ, [UR5], R0 ;  /* 0x00000000ffff09a7 */ /* 0x0007e60008000005 */
.L_x_26:
[----:B------:R-:W-:-:S13]  /*1e30*/  ISETP.NE.AND P0, PT, R78, 0x4, PT ;  /* 0x000000044e00780c */ /* 0x000fda0003f05270 */
[----:B------:R-:W-:Y:S05]  /*1e40*/  @P0 BRA `(.L_x_36) ;  /* 0x0000000c00440947 */ /* 0x000fea0003800000 */
[----:B------:R-:W4:Y:S01]  /*1e50*/  S2UR UR12, SR_CgaCtaId ;  /* 0x00000000000c79c3 */ /* 0x000f220000008800 */
[----:B------:R-:W-:Y:S01]  /*1e60*/  NOP ;  /* 0x0000000000007918 */ /* 0x000fe20000000000 */
[----:B------:R-:W-:Y:S02]  /*1e70*/  UMOV UR4, 0x400 ;  /* 0x0000040000047882 */ /* 0x000fe40000000000 */
[----:B----4-:R-:W-:-:S04]  /*1e80*/  ULEA UR12, UR12, UR4, 0x18 ;  /* 0x000000040c0c7291 */ /* 0x010fc8000f8ec0ff */
[----:B------:R-:W-:Y:S06]  /*1e90*/  BAR.SYNC.DEFER_BLOCKING 0x3, 0xa0 ;  /* 0x00c2800000007b1d */ /* 0x000fec0000010000 */
[----:B-1-3--:R-:W1:Y:S01]  /*1ea0*/  LDS R0, [UR12+0xc8] ;  /* 0x0000c80cff007984 */ /* 0x00ae620008000800 */
[----:B------:R-:W3:Y:S02]  /*1eb0*/  SYNCS.PHASECHK.TRANS64.TRYWAIT P0, [UR12+0xa0], RZ ;  /* 0x0000a0ffff0075a7 */ /* 0x000ee4000800110c */
[----:B-1-3--:R-:W-:Y:S05]  /*1ec0*/  @!P0 BRA `(.L_x_37) ;  /* 0x0000004000848947 */ /* 0x00afea0003800000 */
.L_x_100:
[----:B--2---:R-:W2:Y:S01]  /*1ed0*/  LDS R3, [UR12+0x36c1c] ;  /* 0x036c1c0cff037984 */ /* 0x004ea20008000800 */
[----:B-1----:R-:W-:Y:S01]  /*1ee0*/  IMAD.MOV.U32 R2, RZ, RZ, 0x1 ;  /* 0x00000001ff027424 */ /* 0x002fe200078e00ff */
[----:B------:R-:W-:Y:S01]  /*1ef0*/  R2UR UR35, R0 ;  /* 0x00000000002372ca */ /* 0x000fe200000e0000 */
[----:B------:R-:W-:Y:S01]  /*1f00*/  UMOV UR33, 0x1 ;  /* 0x0000000100217882 */ /* 0x000fe20000000000 */
[----:B------:R1:W-:Y:S06]  /*1f10*/  MEMBAR.ALL.CTA ;  /* 0x0000000000007992 */ /* 0x0003ec0000008000 */
[----:B-1----:R-:W1:Y:S01]  /*1f20*/  FENCE.VIEW.ASYNC.S ;  /* 0x00000000000073c6 */ /* 0x002e620000000000 */
[----:B------:R-:W-:Y:S01]  /*1f30*/  UMOV UR34, 0x1 ;  /* 0x0000000100227882 */ /* 0x000fe20000000000 */
[----:B------:R-:W-:Y:S01]  /*1f40*/  IMAD.MOV.U32 R0, RZ, RZ, 0x1 ;  /* 0x00000001ff007424 */ /* 0x000fe200078e00ff */
[----:B-1----:R1:W-:Y:S01]  /*1f50*/  SYNCS.ARRIVE.TRANS64.ART0 RZ, [UR12+0xb0], R2 ;  /* 0x0000b002ffff79a7 */ /* 0x0023e2000850000c */
[----:B--2---:R-:W-:-:S13]  /*1f60*/  ISETP.NE.AND P0, PT, R3, 0x1, PT ;  /* 0x000000010300780c */ /* 0x004fda0003f05270 */
[----:B-1----:R-:W-:Y:S05]  /*1f70*/  @P0 BRA `(.L_x_38) ;  /* 0x0000000800b00947 */ /* 0x002fea0003800000 */
[----:B------:R-:W-:Y:S01]  /*1f80*/  UIADD3 UR10, UPT, UPT, UR35, 0x100, URZ ;  /* 0x00000100230a7890 */ /* 0x000fe2000fffe0ff */
[----:B------:R-:W-:Y:S01]  /*1f90*/  HFMA2 R5, -RZ, RZ, 0, 5.9604644775390625e-08 ;  /* 0x00000001ff057431 */ /* 0x000fe200000001ff */
[----:B------:R-:W-:Y:S01]  /*1fa0*/  UIADD3 UR8, UPT, UPT, UR35, 0x40000100, URZ ;  /* 0x4000010023087890 */ /* 0x000fe2000fffe0ff */
[----:B------:R-:W-:Y:S01]  /*1fb0*/  MOV R4, RZ ;  /* 0x000000ff00047202 */ /* 0x000fe20000000f00 */
[----:B------:R-:W-:Y:S02]  /*1fc0*/  UIADD3 UR6, UPT, UPT, UR35, -0x7fffff00, URZ ;  /* 0x8000010023067890 */ /* 0x000fe4000fffe0ff */
[----:B------:R-:W-:Y:S02]  /*1fd0*/  UIADD3 UR4, UPT, UPT, UR35, -0x3fffff00, URZ ;  /* 0xc000010023047890 */ /* 0x000fe4000fffe0ff */
[----:B------:R-:W-:Y:S02]  /*1fe0*/  UIADD3 UR11, UPT, UPT, UR35, 0x110, URZ ;  /* 0x00000110230b7890 */ /* 0x000fe4000fffe0ff */
[----:B------:R-:W-:Y:S01]  /*1ff0*/  USHF.R.U32.HI UR32, URZ, 0x1, UR10 ;  /* 0x00000001ff207899 */ /* 0x000fe2000801160a */
[----:B------:R-:W-:Y:S01]  /*2000*/  UMOV UR36, 0x10a02000 ;  /* 0x10a0200000247882 */ /* 0x000fe20000000000 */
[----:B------:R-:W-:-:S02]  /*2010*/  UIADD3 UR9, UPT, UPT, UR35, 0x40000110, URZ ;  /* 0x4000011023097890 */ /* 0x000fc4000fffe0ff */
[----:B------:R-:W-:Y:S02]  /*2020*/  UIADD3 UR7, UPT, UPT, UR35, -0x7ffffef0, URZ ;  /* 0x8000011023077890 */ /* 0x000fe4000fffe0ff */
[----:B------:R-:W-:Y:S02]  /*2030*/  UIADD3 UR5, UPT, UPT, UR35, -0x3ffffef0, URZ ;  /* 0xc000011023057890 */ /* 0x000fe4000fffe0ff */
[----:B------:R-:W-:Y:S02]  /*2040*/  USHF.R.U32.HI UR28, URZ, 0x1, UR8 ;  /* 0x00000001ff1c7899 */ /* 0x000fe40008011608 */
[----:B------:R-:W-:Y:S02]  /*2050*/  USHF.R.U32.HI UR25, URZ, 0x1, UR6 ;  /* 0x00000001ff197899 */ /* 0x000fe40008011606 */
[----:B------:R-:W-:Y:S02]  /*2060*/  USHF.R.U32.HI UR16, URZ, 0x1, UR4 ;  /* 0x00000001ff107899 */ /* 0x000fe40008011604 */
[----:B------:R-:W-:-:S02]  /*2070*/  UIADD3 UR18, UPT, UPT, UR12, 0x35c00, URZ ;  /* 0x00035c000c127890 */ /* 0x000fc4000fffe0ff */
[----:B------:R-:W-:Y:S02]  /*2080*/  UIADD3 UR19, UPT, UPT, UR12, 0x34c00, URZ ;  /* 0x00034c000c137890 */ /* 0x000fe4000fffe0ff */
[----:B------:R-:W-:Y:S02]  /*2090*/  UIADD3 UR20, UPT, UPT, UR12, 0x4c00, URZ ;  /* 0x00004c000c147890 */ /* 0x000fe4000fffe0ff */
[----:B------:R-:W-:Y:S02]  /*20a0*/  UIADD3 UR24, UPT, UPT, UR12, 0x24c00, URZ ;  /* 0x00024c000c187890 */ /* 0x000fe4000fffe0ff */
[----:B------:R-:W-:Y:S02]  /*20b0*/  ULOP3.LUT UR37, UR15, 0x1, URZ, 0x3c, !UPT ;  /* 0x000000010f257892 */ /* 0x000fe4000f8e3cff */
[----:B------:R-:W-:Y:S02]  /*20c0*/  USEL UR34, URZ, 0x4000, UP6 ;  /* 0x00004000ff227887 */ /* 0x000fe4000b000000 */
[----:B------:R-:W-:-:S02]  /*20d0*/  USHF.R.U32.HI UR29, URZ, 0x1a, UR11 ;  /* 0x0000001aff1d7899 */ /* 0x000fc4000801160b */
[----:B------:R-:W-:Y:S02]  /*20e0*/  USEL UR36, UR36, 0x10a00000, !UP5 ;  /* 0x10a0000024247887 */ /* 0x000fe4000e800000 */
[----:B------:R-:W-:Y:S02]  /*20f0*/  ULOP3.LUT UR32, UR32, 0x60000000, URZ, 0xc0, !UPT ;  /* 0x6000000020207892 */ /* 0x000fe4000f8ec0ff */
[----:B------:R-:W-:Y:S02]  /*2100*/  USHF.R.U32.HI UR27, URZ, 0x1a, UR9 ;  /* 0x0000001aff1b7899 */ /* 0x000fe40008011609 */
[----:B------:R-:W-:Y:S02]  /*2110*/  USHF.R.U32.HI UR17, URZ, 0x1a, UR7 ;  /* 0x0000001aff117899 */ /* 0x000fe40008011607 */
[----:B------:R-:W-:Y:S02]  /*2120*/  USHF.R.U32.HI UR13, URZ, 0x1a, UR5 ;  /* 0x0000001aff0d7899 */ /* 0x000fe40008011605 */
[----:B------:R-:W-:-:S02]  /*2130*/  ULOP3.LUT UR28, UR28, 0x60000000, URZ, 0xc0, !UPT ;  /* 0x600000001c1c7892 */ /* 0x000fc4000f8ec0ff */
[----:B------:R-:W-:Y:S02]  /*2140*/  ULOP3.LUT UR25, UR25, 0x60000000, URZ, 0xc0, !UPT ;  /* 0x6000000019197892 */ /* 0x000fe4000f8ec0ff */
[----:B------:R-:W-:Y:S02]  /*2150*/  ULOP3.LUT UR16, UR16, 0x60000000, URZ, 0xc0, !UPT ;  /* 0x6000000010107892 */ /* 0x000fe4000f8ec0ff */
[----:B------:R-:W-:Y:S02]  /*2160*/  USHF.L.U32 UR26, UR33, UR15, URZ ;  /* 0x0000000f211a7299 */ /* 0x000fe400080006ff */
[----:B------:R-:W-:Y:S02]  /*2170*/  USHF.R.U32.HI UR18, URZ, 0x4, UR18 ;  /* 0x00000004ff127899 */ /* 0x000fe40008011612 */
[----:B------:R-:W-:Y:S02]  /*2180*/  USHF.R.U32.HI UR19, URZ, 0x4, UR19 ;  /* 0x00000004ff137899 */ /* 0x000fe40008011613 */
[----:B------:R-:W-:-:S02]  /*2190*/  USHF.R.U32.HI UR20, URZ, 0x4, UR20 ;  /* 0x00000004ff147899 */ /* 0x000fc40008011614 */
[----:B------:R-:W-:Y:S02]  /*21a0*/  USHF.R.U32.HI UR24, URZ, 0x4, UR24 ;  /* 0x00000004ff187899 */ /* 0x000fe40008011618 */
[----:B------:R-:W-:Y:S02]  /*21b0*/  USHF.L.U32 UR33, UR33, UR37, URZ ;  /* 0x0000002521217299 */ /* 0x000fe400080006ff */
[----:B------:R-:W-:Y:S02]  /*21c0*/  UIADD3 UR36, UPT, UPT, UR34, UR36, URZ ;  /* 0x0000002422247290 */ /* 0x000fe4000fffe0ff */
[----:B------:R-:W-:Y:S02]  /*21d0*/  ULOP3.LUT UR29, UR32, 0x30, UR29, 0xf8, !UPT ;  /* 0x00000030201d7892 */ /* 0x000fe4000f8ef81d */
[----:B------:R-:W-:Y:S02]  /*21e0*/  ULOP3.LUT UR27, UR28, 0x30, UR27, 0xf8, !UPT ;  /* 0x000000301c1b7892 */ /* 0x000fe4000f8ef81b */
[----:B------:R-:W-:-:S02]  /*21f0*/  ULOP3.LUT UR17, UR25, 0x30, UR17, 0xf8, !UPT ;  /* 0x0000003019117892 */ /* 0x000fc4000f8ef811 */
[----:B------:R-:W-:Y:S02]  /*2200*/  ULOP3.LUT UR13, UR16, 0x30, UR13, 0xf8, !UPT ;  /* 0x00000030100d7892 */ /* 0x000fe4000f8ef80d */
[----:B------:R-:W-:Y:S02]  /*2210*/  ULOP3.LUT UR18, UR18, 0x3fc0, URZ, 0xc0, !UPT ;  /* 0x00003fc012127892 */ /* 0x000fe4000f8ec0ff */
[----:B------:R-:W-:Y:S02]  /*2220*/  ULOP3.LUT UR19, UR19, 0x3fc0, URZ, 0xc0, !UPT ;  /* 0x00003fc013137892 */ /* 0x000fe4000f8ec0ff */
[----:B------:R-:W-:Y:S02]  /*2230*/  ULOP3.LUT UR20, UR20, 0x3fc0, URZ, 0xc0, !UPT ;  /* 0x00003fc014147892 */ /* 0x000fe4000f8ec0ff */
[----:B------:R-:W-:Y:S02]  /*2240*/  ULOP3.LUT UR24, UR24, 0x3fc0, URZ, 0xc0, !UPT ;  /* 0x00003fc018187892 */ /* 0x000fe4000f8ec0ff */
[----:B------:R-:W-:-:S02]  /*2250*/  ULOP3.LUT UR26, UR33, 0xffff, UR26, 0xc8, !UPT ;  /* 0x0000ffff211a7892 */ /* 0x000fc4000f8ec81a */
[----:B------:R-:W-:Y:S02]  /*2260*/  ULOP3.LUT UR43, UR29, UR36, URZ, 0xfc, !UPT ;  /* 0x000000241d2b7292 */ /* 0x000fe4000f8efcff */
[----:B------:R-:W-:Y:S02]  /*2270*/  ULOP3.LUT UR41, UR27, UR36, URZ, 0xfc, !UPT ;  /* 0x000000241b297292 */ /* 0x000fe4000f8efcff */
[----:B------:R-:W-:Y:S02]  /*2280*/  ULOP3.LUT UR39, UR17, UR36, URZ, 0xfc, !UPT ;  /* 0x0000002411277292 */ /* 0x000fe4000f8efcff */
[----:B------:R-:W-:Y:S02]  /*2290*/  ULOP3.LUT UR37, UR13, UR36, URZ, 0xfc, !UPT ;  /* 0x000000240d257292 */ /* 0x000fe4000f8efcff */
[----:B------:R-:W-:Y:S02]  /*22a0*/  UISETP.NE.AND UP0, UPT, UR23, URZ, UPT ;  /* 0x000000ff1700728c */ /* 0x000fe4000bf05270 */
[----:B------:R-:W-:-:S02]  /*22b0*/  ULOP3.LUT UR18, UR18, 0x10000, URZ, 0xfc, !UPT ;  /* 0x0001000012127892 */ /* 0x000fc4000f8efcff */
[----:B------:R-:W-:Y:S02]  /*22c0*/  ULOP3.LUT UR19, UR19, 0x10000, URZ, 0xfc, !UPT ;  /* 0x0001000013137892 */ /* 0x000fe4000f8efcff */
[----:B------:R-:W-:Y:S02]  /*22d0*/  ULOP3.LUT UR20, UR20, 0x10000, URZ, 0xfc, !UPT ;  /* 0x0001000014147892 */ /* 0x000fe4000f8efcff */
[----:B------:R-:W-:Y:S02]  /*22e0*/  ULOP3.LUT UR24, UR24, 0x10000, URZ, 0xfc, !UPT ;  /* 0x0001000018187892 */ /* 0x000fe4000f8efcff */
[----:B------:R-:W-:Y:S01]  /*22f0*/  UISETP.NE.AND UP1, UPT, UR23, URZ, UPT ;  /* 0x000000ff1700728c */ /* 0x000fe2000bf25270 */
[----:B------:R-:W-:Y:S01]  /*2300*/  UMOV UR34, 0x1 ;  /* 0x0000000100227882 */ /* 0x000fe20000000000 */
[----:B------:R-:W-:Y:S01]  /*2310*/  UMOV UR33, URZ ;  /* 0x000000ff00217c82 */ /* 0x000fe20008000000 */
[----:B------:R-:W-:Y:S01]  /*2320*/  UMOV UR32, URZ ;  /* 0x000000ff00207c82 */ /* 0x000fe20008000000 */
[----:B------:R-:W-:Y:S01]  /*2330*/  UMOV UR29, URZ ;  /* 0x000000ff001d7c82 */ /* 0x000fe20008000000 */
[----:B------:R-:W-:Y:S01]  /*2340*/  UMOV UR42, URZ ;  /* 0x000000ff002a7c82 */ /* 0x000fe20008000000 */
[----:B------:R-:W-:Y:S01]  /*2350*/  UMOV UR40, URZ ;  /* 0x000000ff00287c82 */ /* 0x000fe20008000000 */
[----:B------:R-:W-:Y:S01]  /*2360*/  UMOV UR38, URZ ;  /* 0x000000ff00267c82 */ /* 0x000fe20008000000 */
[----:B------:R-:W-:-:S05]  /*2370*/  UMOV UR36, URZ ;  /* 0x000000ff00247c82 */ /* 0x000fca0008000000 */
.L_x_47:
[----:B------:R-:W-:Y:S01]  /*2380*/  PLOP3.LUT P0, PT, PT, PT, UP0, 0x80, 0x8 ;  /* 0x000000000008781c */ /* 0x000fe20003f0f008 */
[----:B------:R-:W-:Y:S01]  /*2390*/  @!UP0 USHF.L.U32 UR16, UR32, 0x1f, URZ ;  /* 0x0000001f20108899 */ /* 0x000fe200080006ff */
[----:B----4-:R-:W-:Y:S01]  /*23a0*/  PLOP3.LUT P3, PT, PT, PT, PT, 0x80, 0x8 ;  /* 0x000000000008781c */ /* 0x010fe20003f6f070 */
[----:B------:R-:W-:Y:S01]  /*23b0*/  @!UP0 ULEA UR25, UR29, UR12, 0x3 ;  /* 0x0000000c1d198291 */ /* 0x000fe2000f8e18ff */
[----:B------:R-:W-:Y:S01]  /*23c0*/  PLOP3.LUT P2, PT, PT, PT, PT, 0x8, 0x80 ;  /* 0x000000000080781c */ /* 0x000fe20003f4e170 */
[----:B-1----:R-:W-:Y:S02]  /*23d0*/  @!UP0 USHF.L.U32 UR13, UR34, 0x1f, URZ ;  /* 0x0000001f220d8899 */ /* 0x002fe400080006ff */
[----:B------:R-:W-:Y:S01]  /*23e0*/  ULEA UR17, UR33, UR12, 0x3 ;  /* 0x0000000c21117291 */ /* 0x000fe2000f8e18ff */
[----:B--2---:R-:W-:Y:S01]  /*23f0*/  IMAD.U32 R2, RZ, RZ, UR16 ;  /* 0x00000010ff027e24 */ /* 0x004fe2000f8e00ff */
[----:B------:R-:W-:Y:S02]  /*2400*/  ULEA UR16, UR33, UR35, 0x7 ;  /* 0x0000002321107291 */ /* 0x000fe4000f8e38ff */
[----:B------:R-:W-:Y:S01]  /*2410*/  IMAD.U32 R0, RZ, RZ, UR13 ;  /* 0x0000000dff007e24 */ /* 0x000fe2000f8e00ff */
[----:B------:R-:W-:-:S02]  /*2420*/  UPLOP3.LUT UP4, UPT, UPT, UPT, UPT, 0x40, 0x4 ;  /* 0x000000000004789c */ /* 0x000fc40003f8e870 */
[----:B------:R1:W2:Y:S02]  /*2430*/  @!P0 SYNCS.PHASECHK.TRANS64.TRYWAIT P3, [UR25], R2 ;  /* 0x00000002ff0085a7 */ /* 0x0002a40008061119 */
[----:B------:R-:W3:Y:S02]  /*2440*/  @!P0 SYNCS.PHASECHK.TRANS64.TRYWAIT P1, [UR17+0x90], R0 ;  /* 0x00009000ff0085a7 */ /* 0x000ee40008021111 */
[----:B---3--:R-:W-:-:S13]  /*2450*/  @!P0 PLOP3.LUT P2, PT, P1, PT, PT, 0x8, 0x80 ;  /* 0x000000000080881c */ /* 0x008fda0000f4e170 */
[----:B-12---:R-:W-:Y:S05]  /*2460*/  @!P2 BRA `(.L_x_39) ;  /* 0x000000000010a947 */ /* 0x006fea0003800000 */
[----:B------:R-:W-:-:S06]  /*2470*/  USHF.L.U32 UR13, UR34, 0x1f, URZ ;  /* 0x0000001f220d7899 */ /* 0x000fcc00080006ff */
[----:B------:R-:W-:-:S04]  /*2480*/  MOV R0, UR13 ;  /* 0x0000000d00007c02 */ /* 0x000fc80008000f00 */
[----:B------:R-:W1:Y:S02]  /*2490*/  SYNCS.PHASECHK.TRANS64.TRYWAIT P0, [UR17+0x90], R0 ;  /* 0x00009000ff0075a7 */ /* 0x000e640008001111 */
[----:B-1----:R-:W-:Y:S05]  /*24a0*/  @!P0 BRA `(.L_x_40) ;  /* 0x0000003c00248947 */ /* 0x002fea0003800000 */
.L_x_39:
[----:B------:R-:W-:Y:S01]  /*24b0*/  UMOV UR28, URZ ;  /* 0x000000ff001c7c82 */ /* 0x000fe20008000000 */
.L_x_44:
[----:B--234-:R-:W-:Y:S05]  /*24c0*/  BRA.U UP0, `(.L_x_41) ;  /* 0x0000000100947547 */ /* 0x01cfea000b800000 */
[----:B------:R-:W-:Y:S02]  /*24d0*/  USHF.L.U32 UR25, UR29, 0x5, URZ ;  /* 0x000000051d197899 */ /* 0x000fe400080006ff */
[----:B------:R-:W-:Y:S02]  /*24e0*/  ULEA UR46, UR29, UR24, 0x9 ;  /* 0x000000181d2e7291 */ /* 0x000fe4000f8e48ff */
[----:B------:R-:W-:Y:S02]  /*24f0*/  ULEA UR44, UR29, UR20, 0xa ;  /* 0x000000141d2c7291 */ /* 0x000fe4000f8e50ff */
[----:B------:R-:W-:Y:S02]  /*2500*/  ULEA UR13, UR29, UR12, 0x3 ;  /* 0x0000000c1d0d7291 */ /* 0x000fe4000f8e18ff */
[----:B------:R-:W-:Y:S02]  /*2510*/  UIADD3 UR48, UPT, UPT, UR25, UR19, URZ ;  /* 0x0000001319307290 */ /* 0x000fe4000fffe0ff */
[----:B------:R-:W-:Y:S02]  /*2520*/  UIADD3 UR62, UPT, UPT, UR25, UR18, URZ ;  /* 0x00000012193e7290 */ /* 0x000fe4000fffe0ff */
[----:B------:R-:W-:Y:S02]  /*2530*/  UIADD3 UR60, UPT, UPT, UR46, 0x2, URZ ;  /* 0x000000022e3c7890 */ /* 0x000fe4000fffe0ff */
[----:B------:R-:W-:Y:S02]  /*2540*/  UIADD3 UR58, UPT, UPT, UR44, 0x2, URZ ;  /* 0x000000022c3a7890 */ /* 0x000fe4000fffe0ff */
[----:B------:R-:W-:Y:S02]  /*2550*/  UIADD3 UR56, UPT, UPT, UR46, 0x4, URZ ;  /* 0x000000042e387890 */ /* 0x000fe4000fffe0ff */
[----:B------:R-:W-:Y:S02]  /*2560*/  UIADD3 UR54, UPT, UPT, UR44, 0x4, URZ ;  /* 0x000000042c367890 */ /* 0x000fe4000fffe0ff */
[----:B------:R-:W-:Y:S02]  /*2570*/  UIADD3 UR52, UPT, UPT, UR46, 0x6, URZ ;  /* 0x000000062e347890 */ /* 0x000fe4000fffe0ff */
[----:B------:R-:W-:Y:S02]  /*2580*/  UIADD3 UR50, UPT, UPT, UR44, 0x6, URZ ;  /* 0x000000062c327890 */ /* 0x000fe4000fffe0ff */
[----:B------:R-:W-:Y:S01]  /*2590*/  UIADD3 UR27, UPT, UPT, UR13, 0x40, URZ ;  /* 0x000000400d1b7890 */ /* 0x000fe2000fffe0ff */
[----:B------:R-:W-:Y:S01]  /*25a0*/  UMOV UR47, 0x40004040 ;  /* 0x40004040002f7882 */ /* 0x000fe20000000000 */
        /* <DEDUP_REMOVED lines=9> */
[----:B------:R-:W-:Y:S05]  /*2640*/  @P3 BRA `(.L_x_42) ;  /* 0x0000000000103947 */ /* 0x000fea0003800000 */
[----:B------:R-:W-:Y:S06]  /*2650*/  USHF.L.U32 UR25, UR32, 0x1f, URZ ;  /* 0x0000001f20197899 */ /* 0x000fec00080006ff */
[----:B-1----:R-:W-:Y:S04]  /*2660*/  MOV R0, UR25 ;  /* 0x0000001900007c02 */ /* 0x002fe80008000f00 */
[----:B------:R-:W1:Y:S02]  /*2670*/  SYNCS.PHASECHK.TRANS64.TRYWAIT P0, [UR13], R0 ;  /* 0x00000000ff0075a7 */ /* 0x000e64000800110d */
[----:B-1----:R-:W-:Y:S05]  /*2680*/  @!P0 BRA `(.L_x_43) ;  /* 0x0000003800cc8947 */ /* 0x002fea0003800000 */
.L_x_42:
[----:B------:R2:W-:Y:S01]  /*2690*/  UTCCP.T.S.2CTA.4x32dp128bit tmem[UR35+0x100], gdesc[UR48] ;  /* 0x00010030230079e7 */ /* 0x0005e20009300000 */
[----:B------:R2:W-:Y:S01]  /*26a0*/  UTCCP.T.S.2CTA.4x32dp128bit tmem[UR35+0x110], gdesc[UR62] ;  /* 0x0001103e230079e7 */ /* 0x0005e20009300000 */
[----:B------:R2:W-:Y:S01]  /*26b0*/  UTCQMMA.2CTA gdesc[UR44], gdesc[UR46], tmem[UR16], tmem[UR42], idesc[UR43], tmem[UR10], UP4 ;  /* 0x000a2a2e2c007dea */ /* 0x0005e2000a200310 */
[----:B------:R2:W-:Y:S01]  /*26c0*/  UTCQMMA.2CTA gdesc[UR58], gdesc[UR60], tmem[UR16], tmem[UR40], idesc[UR41], tmem[UR8], UPT ;  /* 0x0008283c3a007dea */ /* 0x0005e2000ba00310 */
[----:B------:R2:W-:Y:S01]  /*26d0*/  UTCQMMA.2CTA gdesc[UR54], gdesc[UR56], tmem[UR16], tmem[UR38], idesc[UR39], tmem[UR6], UPT ;  /* 0x0006263836007dea */ /* 0x0005e2000ba00310 */
[----:B------:R-:W-:Y:S01]  /*26e0*/  UPLOP3.LUT UP4, UPT, UPT, UPT, UPT, 0x80, 0x8 ;  /* 0x000000000008789c */ /* 0x000fe20003f8f070 */
[----:B------:R2:W-:Y:S01]  /*26f0*/  UTCQMMA.2CTA gdesc[UR50], gdesc[UR52], tmem[UR16], tmem[UR36], idesc[UR37], tmem[UR4], UPT ;  /* 0x0004243432007dea */ /* 0x0005e2000ba00310 */
[----:B------:R2:W-:Y:S01]  /*2700*/  UTCBAR.2CTA.MULTICAST [UR27], URZ, UR26 ;  /* 0x000000ff1b0073e9 */ /* 0x0005e2000820081a */
[----:B------:R-:W-:Y:S02]  /*2710*/  NOP ;  /* 0x0000000000007918 */ /* 0x000fe40000000000 */
.L_x_41:
[----:B------:R-:W-:Y:S01]  /*2720*/  UIADD3 UR29, UPT, UPT, UR29, 0x1, URZ ;  /* 0x000000011d1d7890 */ /* 0x000fe2000fffe0ff */
[----:B------:R-:W-:Y:S01]  /*2730*/  PLOP3.LUT P3, PT, PT, PT, PT, 0x80, 0x8 ;  /* 0x000000000008781c */ /* 0x000fe20003f6f070 */
[----:B------:R-:W-:Y:S02]  /*2740*/  UISETP.GT.U32.AND UP3, UPT, UR28, 0x1e, UPT ;  /* 0x0000001e1c00788c */ /* 0x000fe4000bf64070 */
[----:B------:R-:W-:Y:S02]  /*2750*/  UISETP.NE.AND UP2, UPT, UR29, 0x8, UPT ;  /* 0x000000081d00788c */ /* 0x000fe4000bf45270 */
[----:B------:R-:W-:Y:S02]  /*2760*/  UISETP.NE.OR UP3, UPT, UR23, URZ, UP3 ;  /* 0x000000ff1700728c */ /* 0x000fe40009f65670 */
[----:B------:R-:W-:Y:S02]  /*2770*/  USEL UR13, URZ, 0x1, UP2 ;  /* 0x00000001ff0d7887 */ /* 0x000fe40009000000 */
[----:B------:R-:W-:Y:S02]  /*2780*/  USEL UR29, UR29, URZ, UP2 ;  /* 0x000000ff1d1d7287 */ /* 0x000fe40009000000 */
[----:B------:R-:W-:Y:S01]  /*2790*/  ULOP3.LUT UR32, UR32, UR13, URZ, 0x3c, !UPT ;  /* 0x0000000d20207292 */ /* 0x000fe2000f8e3cff */
[----:B------:R-:W-:Y:S01]  /*27a0*/  PLOP3.LUT P0, PT, PT, PT, UP3, 0x80, 0x8 ;  /* 0x000000000008781c */ /* 0x000fe20003f0f038 */
[----:B------:R-:W-:Y:S03]  /*27b0*/  UIADD3 UR28, UPT, UPT, UR28, 0x1, URZ ;  /* 0x000000011c1c7890 */ /* 0x000fe6000fffe0ff */
[----:B------:R-:W-:Y:S02]  /*27c0*/  @!UP3 USHF.L.U32 UR13, UR32, 0x1f, URZ ;  /* 0x0000001f200db899 */ /* 0x000fe400080006ff */
[----:B------:R-:W-:Y:S02]  /*27d0*/  @!UP3 ULEA UR25, UR29, UR12, 0x3 ;  /* 0x0000000c1d19b291 */ /* 0x000fe4000f8e18ff */
[----:B------:R-:W-:Y:S02]  /*27e0*/  UISETP.NE.AND UP2, UPT, UR28, 0x20, UPT ;  /* 0x000000201c00788c */ /* 0x000fe4000bf45270 */
[----:B-1----:R-:W-:Y:S05]  /*27f0*/  IMAD.U32 R0, RZ, RZ, UR13 ;  /* 0x0000000dff007e24 */ /* 0x002fea000f8e00ff */
[----:B------:R3:W4:Y:S02]  /*2800*/  @!P0 SYNCS.PHASECHK.TRANS64.TRYWAIT P3, [UR25], R0 ;  /* 0x00000000ff0085a7 */ /* 0x0007240008061119 */
[----:B------:R-:W-:Y:S05]  /*2810*/  BRA.U UP2, `(.L_x_44) ;  /* 0xfffffffd02287547 */ /* 0x000fea000b83ffff */
[----:B------:R-:W-:Y:S01]  /*2820*/  UIADD3 UR33, UPT, UPT, UR33, 0x1, URZ ;  /* 0x0000000121217890 */ /* 0x000fe2000fffe0ff */
[----:B------:R-:W-:Y:S01]  /*2830*/  PLOP3.LUT P0, PT, PT, PT, UP1, 0x80, 0x8 ;  /* 0x000000000008781c */ /* 0x000fe20003f0f018 */
[----:B------:R-:W-:Y:S01]  /*2840*/  IMAD.U32 R3, R4, -0x80000000, RZ ;  /* 0x8000000004037824 */ /* 0x000fe200078e00ff */
[----:B------:R-:W-:Y:S01]  /*2850*/  LEA R2, R5, UR12, 0x3 ;  /* 0x0000000c05027c11 */ /* 0x000fe2000f8e18ff */
[----:B------:R-:W-:-:S04]  /*2860*/  UISETP.NE.AND UP2, UPT, UR33, 0x2, UPT ;  /* 0x000000022100788c */ /* 0x000fc8000bf45270 */
[----:B------:R-:W-:Y:S02]  /*2870*/  USEL UR13, URZ, 0x1, UP2 ;  /* 0x00000001ff0d7887 */ /* 0x000fe40009000000 */
[----:B------:R-:W-:Y:S02]  /*2880*/  USEL UR33, UR33, URZ, UP2 ;  /* 0x000000ff21217287 */ /* 0x000fe40009000000 */
[----:B------:R-:W-:Y:S02]  /*2890*/  ULOP3.LUT UR34, UR34, UR13, URZ, 0x3c, !UPT ;  /* 0x0000000d22227292 */ /* 0x000fe4000f8e3cff */
[----:B--2---:R-:W-:Y:S02]  /*28a0*/  @!UP1 ULEA UR16, UR33, UR12, 0x3 ;  /* 0x0000000c21109291 */ /* 0x004fe4000f8e18ff */
[----:B------:R-:W-:-:S06]  /*28b0*/  @!UP1 USHF.L.U32 UR13, UR34, 0x1f, URZ ;  /* 0x0000001f220d9899 */ /* 0x000fcc00080006ff */
[----:B---3--:R-:W-:Y:S01]  /*28c0*/  IMAD.U32 R0, RZ, RZ, UR13 ;  /* 0x0000000dff007e24 */ /* 0x008fe2000f8e00ff */
[----:B------:R-:W-:Y:S06]  /*28d0*/  BRA.U UP1, `(.L_x_45) ;  /* 0x0000000101107547 */ /* 0x000fec000b800000 */
[----:B------:R-:W-:Y:S01]  /*28e0*/  UIADD3 UR17, UPT, UPT, UR17, 0x80, URZ ;  /* 0x0000008011117890 */ /* 0x000fe2000fffe0ff */
[----:B------:R-:W-:-:S08]  /*28f0*/  UMOV UR13, 0x3 ;  /* 0x00000003000d7882 */ /* 0x000fd00000000000 */
[----:B------:R1:W-:Y:S01]  /*2900*/  UTCBAR.2CTA.MULTICAST [UR17], URZ, UR13 ;  /* 0x000000ff110073e9 */ /* 0x0003e2000820080d */
[----:B------:R-:W-:Y:S02]  /*2910*/  NOP ;  /* 0x0000000000007918 */ /* 0x000fe40000000000 */
.L_x_45:
[----:B------:R2:W-:Y:S01]  /*2920*/  @!P0 SYNCS.PHASECHK.TRANS64.TRYWAIT PT, [UR16+0x90], R0 ;  /* 0x00009000ff0085a7 */ /* 0x0005e200080e1110 */
[----:B------:R-:W3:Y:S02]  /*2930*/  SYNCS.PHASECHK.TRANS64.TRYWAIT P0, [R2+URZ+0xa0], R3 ;  /* 0x0000a003020075a7 */ /* 0x000ee400080011ff */
[----:B--23--:R-:W-:Y:S05]  /*2940*/  @!P0 BRA `(.L_x_46) ;  /* 0x00000038003c8947 */ /* 0x00cfea0003800000 */
.L_x_104:
[C---:B------:R-:W-:Y:S01]  /*2950*/  LEA R0, R5.reuse, UR12, 0x4 ;  /* 0x0000000c05007c11 */ /* 0x040fe2000f8e20ff */
[----:B------:R-:W-:Y:S02]  /*2960*/  VIADD R5, R5, 0x1 ;  /* 0x0000000105057836 */ /* 0x000fe40000000000 */
[----:B------:R-:W-:-:S03]  /*2970*/  IMAD.MOV.U32 R3, RZ, RZ, 0x1 ;  /* 0x00000001ff037424 */ /* 0x000fc600078e00ff */
[----:B------:R-:W3:Y:S01]  /*2980*/  LDS R0, [R0+0x36c1c] ;  /* 0x036c1c0000007984 */ /* 0x000ee20000000800 */
[C---:B------:R-:W-:Y:S01]  /*2990*/  ISETP.NE.AND P1, PT, R5.reuse, 0x2, PT ;  /* 0x000000020500780c */ /* 0x040fe20003f25270 */
[----:B------:R5:W-:Y:S06]  /*29a0*/  MEMBAR.ALL.CTA ;  /* 0x0000000000007992 */ /* 0x000bec0000008000 */
[----:B-----5:R-:W5:Y:S01]  /*29b0*/  FENCE.VIEW.ASYNC.S ;  /* 0x00000000000073c6 */ /* 0x020f620000000000 */
[----:B------:R-:W-:Y:S01]  /*29c0*/  SEL R5, R5, RZ, P1 ;  /* 0x000000ff05057207 */ /* 0x000fe20000800000 */
[----:B-----5:R5:W-:Y:S01]  /*29d0*/  SYNCS.ARRIVE.TRANS64.ART0 RZ, [R2+URZ+0xb0], R3 ;  /* 0x0000b00302ff79a7 */ /* 0x020be200085000ff */
[----:B---3--:R-:W-:-:S02]  /*29e0*/  ISETP.NE.AND P0, PT, R0, 0x1, PT ;  /* 0x000000010000780c */ /* 0x008fc40003f05270 */
[----:B-----5:R-:W-:-:S04]  /*29f0*/  SEL R3, RZ, 0x1, P1 ;  /* 0x00000001ff037807 */ /* 0x020fc80000800000 */
[----:B------:R-:W-:-:S07]  /*2a00*/  LOP3.LUT R4, R4, R3, RZ, 0x3c, !PT ;  /* 0x0000000304047212 */ /* 0x000fce00078e3cff */
[----:B------:R-:W-:Y:S05]  /*2a10*/  @!P0 BRA `(.L_x_47) ;  /* 0xfffffff800588947 */ /* 0x000fea000383ffff */
[----:B------:R-:W-:-:S06]  /*2a20*/  UIADD3 UR33, UPT, UPT, UR33, 0x1, URZ ;  /* 0x0000000121217890 */ /* 0x000fcc000fffe0ff */
[----:B------:R-:W-:Y:S02]  /*2a30*/  MOV R0, UR33 ;  /* 0x0000002100007c02 */ /* 0x000fe40008000f00 */
.L_x_38:
[----:B------:R-:W-:-:S09]  /*2a40*/  UISETP.NE.AND UP0, UPT, UR15, URZ, UPT ;  /* 0x000000ff0f00728c */ /* 0x000fd2000bf05270 */
[----:B------:R-:W-:Y:S05]  /*2a50*/  BRA.U UP0, `(.L_x_48) ;  /* 0x0000000100787547 */ /* 0x000fea000b800000 */
[----:B------:R-:W-:-:S04]  /*2a60*/  ISETP.NE.AND P0, PT, R0, 0x2, PT ;  /* 0x000000020000780c */ /* 0x000fc80003f05270 */
[----:B--2---:R-:W-:Y:S02]  /*2a70*/  SEL R2, RZ, 0x1, P0 ;  /* 0x00000001ff027807 */ /* 0x004fe40000000000 */
[----:B------:R-:W-:Y:S02]  /*2a80*/  SEL R0, R0, RZ, P0 ;  /* 0x000000ff00007207 */ /* 0x000fe40000000000 */
[----:B------:R-:W-:Y:S02]  /*2a90*/  LOP3.LUT R2, R2, UR34, RZ, 0x3c, !PT ;  /* 0x0000002202027c12 */ /* 0x000fe4000f8e3cff */
[----:B------:R-:W-:-:S03]  /*2aa0*/  LEA R0, R0, UR12, 0x3 ;  /* 0x0000000c00007c11 */ /* 0x000fc6000f8e18ff */
[----:B------:R-:W-:-:S04]  /*2ab0*/  IMAD.U32 R2, R2, -0x80000000, RZ ;  /* 0x8000000002027824 */ /* 0x000fc800078e00ff */
[----:B------:R-:W-:-:S04]  /*2ac0*/  IMAD.MOV.U32 R3, RZ, RZ, R2 ;  /* 0x000000ffff037224 */ /* 0x000fc800078e0002 */
[----:B------:R2:W3:Y:S03]  /*2ad0*/  SYNCS.PHASECHK.TRANS64.TRYWAIT P0, [R0+URZ+0x90], R3 ;  /* 0x00009003000075a7 */ /* 0x0004e600080011ff */
[----:B---3--:R-:W-:Y:S05]  /*2ae0*/  @!P0 NANOSLEEP.SYNCS 0x989680 ;  /* 0x009896800000895d */ /* 0x008fea0003900000 */
[----:B------:R-:W3:Y:S02]  /*2af0*/  @!P0 SYNCS.PHASECHK.TRANS64 P0, [R0+URZ+0x90], R3 ;  /* 0x00009003000085a7 */ /* 0x000ee400080010ff */
[----:B---3--:R-:W-:Y:S05]  /*2b00*/  @P0 BRA `(.L_x_48) ;  /* 0x00000000004c0947 */ /* 0x008fea0003800000 */
.L_x_49:
[----:B---3--:R3:W1:Y:S02]  /*2b10*/  SYNCS.PHASECHK.TRANS64.TRYWAIT P0, [R0+URZ+0x90], R3 ;  /* 0x00009003000075a7 */ /* 0x00866400080011ff */
[----:B-1----:R-:W-:Y:S05]  /*2b20*/  @!P0 NANOSLEEP.SYNCS 0x989680 ;  /* 0x009896800000895d */ /* 0x002fea0003900000 */
[----:B------:R-:W1:Y:S02]  /*2b30*/  @!P0 SYNCS.PHASECHK.TRANS64 P0, [R0+URZ+0x90], R3 ;  /* 0x00009003000085a7 */ /* 0x000e6400080010ff */
[----:B-1----:R-:W-:Y:S05]  /*2b40*/  @!P0 BRA `(.L_x_49) ;  /* 0xfffffffc00f08947 */ /* 0x002fea000383ffff */
[----:B------:R-:W-:Y:S05]  /*2b50*/  BRA `(.L_x_48) ;  /* 0x0000000000387947 */ /* 0x000fea0003800000 */
.L_x_36:
[----:B------:R-:W-:-:S13]  /*2b60*/  ISETP.NE.AND P0, PT, R78, RZ, PT ;  /* 0x000000ff4e00720c */ /* 0x000fda0003f05270 */
[----:B------:R-:W-:Y:S05]  /*2b70*/  @P0 BRA `(.L_x_50) ;  /* 0x00000000002c0947 */ /* 0x000fea0003800000 */
[----:B------:R-:W4:Y:S01]  /*2b80*/  S2UR UR5, SR_CgaCtaId ;  /* 0x00000000000579c3 */ /* 0x000f220000008800 */
[----:B-1----:R-:W-:Y:S01]  /*2b90*/  UMOV UR6, 0x400 ;  /* 0x0000040000067882 */ /* 0x002fe20000000000 */
[----:B------:R-:W-:Y:S01]  /*2ba0*/  UMOV UR4, 0x20 ;  /* 0x0000002000047882 */ /* 0x000fe20000000000 */
[----:B------:R-:W-:Y:S01]  /*2bb0*/  ELECT P0, URZ, PT ;  /* 0x0000000000ff782f */ /* 0x000fe20003800000 */
[----:B----4-:R-:W-:Y:S02]  /*2bc0*/  ULEA UR5, UR5, UR6, 0x18 ;  /* 0x0000000605057291 */ /* 0x010fe4000f8ec0ff */
[----:B------:R-:W-:-:S04]  /*2bd0*/  UIADD3 UR6, UPT, UPT, -UR4, 0x100000, URZ ;  /* 0x0010000004067890 */ /* 0x000fc8000fffe1ff */
[----:B------:R-:W-:Y:S02]  /*2be0*/  USHF.L.U32 UR7, UR6, 0xb, URZ ;  /* 0x0000000b06077899 */ /* 0x000fe400080006ff */
[----:B------:R-:W-:Y:S01]  /*2bf0*/  USHF.L.U32 UR6, UR6, 0x1, URZ ;  /* 0x0000000106067899 */ /* 0x000fe200080006ff */
[----:B------:R-:W1:Y:S11]  /*2c00*/  FENCE.VIEW.ASYNC.S ;  /* 0x00000000000073c6 */ /* 0x000e760000000000 */
[----:B-1----:R4:W1:Y:S02]  /*2c10*/  SYNCS.EXCH.64 URZ, [UR5+0xc0], UR6 ;  /* 0x0000c00605ff75b2 */ /* 0x0028640008000100 */
[----:B----4-:R-:W-:Y:S01]  /*2c20*/  NOP ;  /* 0x0000000000007918 */ /* 0x010fe20000000000 */
.L_x_50:
[----:B------:R-:W-:Y:S01]  /*2c30*/  NOP ;  /* 0x0000000000007918 */ /* 0x000fe20000000000 */
.L_x_48:
[C---:B------:R-:W-:Y:S02]  /*2c40*/  ISETP.NE.AND P0, PT, R78.reuse, RZ, PT ;  /* 0x000000ff4e00720c */ /* 0x040fe40003f05270 */
[----:B------:R-:W-:-:S11]  /*2c50*/  ISETP.GT.AND P1, PT, R78, 0x3, PT ;  /* 0x000000034e00780c */ /* 0x000fd60003f24270 */
[----:B------:R-:W-:Y:S05]  /*2c60*/  @P0 BRA `(.L_x_51) ;  /* 0x00000000002c0947 */ /* 0x000fea0003800000 */
[----:B------:R-:W5:Y:S01]  /*2c70*/  S2UR UR5, SR_CgaCtaId ;  /* 0x00000000000579c3 */ /* 0x000f620000008800 */
[----:B-1----:R-:W-:Y:S01]  /*2c80*/  UMOV UR6, 0x400 ;  /* 0x0000040000067882 */ /* 0x002fe20000000000 */
[----:B------:R-:W-:Y:S01]  /*2c90*/  UMOV UR4, 0x20 ;  /* 0x0000002000047882 */ /* 0x000fe20000000000 */
[----:B------:R-:W-:Y:S01]  /*2ca0*/  ELECT P2, URZ, PT ;  /* 0x0000000000ff782f */ /* 0x000fe20003840000 */
[----:B-----5:R-:W-:Y:S02]  /*2cb0*/  ULEA UR5, UR5, UR6, 0x18 ;  /* 0x0000000605057291 */ /* 0x020fe4000f8ec0ff */
[----:B------:R-:W-:-:S04]  /*2cc0*/  UIADD3 UR6, UPT, UPT, -UR4, 0x100000, URZ ;  /* 0x0010000004067890 */ /* 0x000fc8000fffe1ff */
[----:B------:R-:W-:Y:S02]  /*2cd0*/  USHF.L.U32 UR7, UR6, 0xb, URZ ;  /* 0x0000000b06077899 */ /* 0x000fe400080006ff */
[----:B------:R-:W-:Y:S01]  /*2ce0*/  USHF.L.U32 UR6, UR6, 0x1, URZ ;  /* 0x0000000106067899 */ /* 0x000fe200080006ff */
[----:B------:R-:W1:Y:S11]  /*2cf0*/  FENCE.VIEW.ASYNC.S ;  /* 0x00000000000073c6 */ /* 0x000e760000000000 */
[----:B-1----:R1:W3:Y:S01]  /*2d00*/  SYNCS.EXCH.64 URZ, [UR5+0xc0], UR6 ;  /* 0x0000c00605ff75b2 */ /* 0x0022e20008000100 */
[----:B------:R-:W-:Y:S01]  /*2d10*/  NOP ;  /* 0x0000000000007918 */ /* 0x000fe20000000000 */
.L_x_51:
[----:B------:R-:W-:Y:S01]  /*2d20*/  NOP ;  /* 0x0000000000007918 */ /* 0x000fe20000000000 */
[----:B------:R-:W-:Y:S01]  /*2d30*/  @P1 NOP ;  /* 0x0000000000001918 */ /* 0x000fe20000000000 */
[----:B------:R-:W-:Y:S05]  /*2d40*/  @P1 BRA `(.L_x_52) ;  /* 0x0000003000241947 */ /* 0x000fea0003800000 */
[----:B------:R-:W-:Y:S05]  /*2d50*/  @P0 BRA `(.L_x_53) ;  /* 0x00000000002c0947 */ /* 0x000fea0003800000 */
[----:B-1----:R-:W1:Y:S01]  /*2d60*/  S2UR UR5, SR_CgaCtaId ;  /* 0x00000000000579c3 */ /* 0x002e620000008800 */
[----:B------:R-:W-:Y:S01]  /*2d70*/  UMOV UR6, 0x400 ;  /* 0x0000040000067882 */ /* 0x000fe20000000000 */
[----:B------:R-:W-:Y:S01]  /*2d80*/  UMOV UR4, 0x20 ;  /* 0x0000002000047882 */ /* 0x000fe20000000000 */
[----:B------:R-:W-:Y:S01]  /*2d90*/  ELECT P1, URZ, PT ;  /* 0x0000000000ff782f */ /* 0x000fe20003820000 */
[----:B-1----:R-:W-:Y:S02]  /*2da0*/  ULEA UR5, UR5, UR6, 0x18 ;  /* 0x0000000605057291 */ /* 0x002fe4000f8ec0ff */
[----:B------:R-:W-:-:S04]  /*2db0*/  UIADD3 UR6, UPT, UPT, -UR4, 0x100000, URZ ;  /* 0x0010000004067890 */ /* 0x000fc8000fffe1ff */
[----:B------:R-:W-:Y:S02]  /*2dc0*/  USHF.L.U32 UR7, UR6, 0xb, URZ ;  /* 0x0000000b06077899 */ /* 0x000fe400080006ff */
[----:B------:R-:W-:Y:S01]  /*2dd0*/  USHF.L.U32 UR6, UR6, 0x1, URZ ;  /* 0x0000000106067899 */ /* 0x000fe200080006ff */
[----:B------:R-:W1:Y:S11]  /*2de0*/  FENCE.VIEW.ASYNC.S ;  /* 0x00000000000073c6 */ /* 0x000e760000000000 */
[----:B-1----:R1:W4:Y:S01]  /*2df0*/  SYNCS.EXCH.64 URZ, [UR5+0xc0], UR6 ;  /* 0x0000c00605ff75b2 */ /* 0x0023220008000100 */
[----:B------:R-:W-:Y:S01]  /*2e00*/  NOP ;  /* 0x0000000000007918 */ /* 0x000fe20000000000 */
.L_x_53:
[----:B------:R-:W-:Y:S01]  /*2e10*/  NOP ;  /* 0x0000000000007918 */ /* 0x000fe20000000000 */
[----:B------:R-:W-:Y:S05]  /*2e20*/  @P0 BRA `(.L_x_54) ;  /* 0x00000004008c0947 */ /* 0x000fea0003800000 */
[----:B------:R-:W5:Y:S01]  /*2e30*/  S2R R5, SR_CgaCtaId ;  /* 0x0000000000057919 */ /* 0x000f620000008800 */
[----:B-1-34-:R-:W-:Y:S01]  /*2e40*/  NOP ;  /* 0x0000000000007918 */ /* 0x01afe20000000000 */
[----:B--2---:R-:W-:Y:S02]  /*2e50*/  MOV R0, 0x40 ;  /* 0x0000004000007802 */ /* 0x004fe40000000f00 */
[----:B------:R-:W-:Y:S02]  /*2e60*/  MOV R4, 0x400 ;  /* 0x0000040000047802 */ /* 0x000fe40000000f00 */
[C---:B-----5:R-:W-:Y:S02]  /*2e70*/  LEA R0, R5.reuse, R0, 0x18 ;  /* 0x0000000005007211 */ /* 0x060fe400078ec0ff */
[----:B------:R-:W-:-:S04]  /*2e80*/  LEA R4, R5, R4, 0x18 ;  /* 0x0000000405047211 */ /* 0x000fc800078ec0ff */
[----:B------:R-:W1:Y:S02]  /*2e90*/  LDS.U8 R0, [R0] ;  /* 0x0000000000007984 */ /* 0x000e640000000000 */
[----:B-1----:R-:W-:-:S13]  /*2ea0*/  ISETP.NE.AND P0, PT, R0, RZ, PT ;  /* 0x000000ff0000720c */ /* 0x002fda0003f05270 */
[----:B------:R-:W-:Y:S05]  /*2eb0*/  @P0 BRA `(.L_x_55) ;  /* 0x0000000400500947 */ /* 0x000fea0003800000 */
[C---:B------:R-:W-:Y:S02]  /*2ec0*/  LOP3.LUT R0, R5.reuse, 0x1, RZ, 0xc0, !PT ;  /* 0x0000000105007812 */ /* 0x040fe400078ec0ff */
[----:B------:R-:W-:Y:S02]  /*2ed0*/  LOP3.LUT R10, R5, 0x1, RZ, 0x3c, !PT ;  /* 0x00000001050a7812 */ /* 0x000fe400078e3cff */
[----:B------:R-:W-:-:S13]  /*2ee0*/  ISETP.NE.U32.AND P1, PT, R0, 0x1, PT ;  /* 0x000000010000780c */ /* 0x000fda0003f25070 */
[----:B------:R-:W-:Y:S05]  /*2ef0*/  @!P1 BRA `(.L_x_56) ;  /* 0x0000000000c49947 */ /* 0x000fea0003800000 */
[----:B------:R-:W-:Y:S01]  /*2f00*/  ELECT P0, URZ, PT ;  /* 0x0000000000ff782f */ /* 0x000fe20003800000 */
[----:B------:R-:W-:-:S12]  /*2f10*/  BSSY B0, `(.L_x_56) ;  /* 0x000002f000007945 */ /* 0x000fd80003800000 */
[----:B------:R-:W-:Y:S05]  /*2f20*/  @!P0 BRA `(.L_x_57) ;  /* 0x0000000000b48947 */ /* 0x000fea0003800000 */
[----:B------:R-:W-:-:S05]  /*2f30*/  UMOV UR4, 0x10 ;  /* 0x0000001000047882 */ /* 0x000fca0000000000 */
[----:B------:R-:W-:Y:S04]  /*2f40*/  DEPBAR.LE SB1, 0x36 ;  /* 0x00009d800000791a */ /* 0x000fe80000000000 */
[----:B------:R-:W1:Y:S02]  /*2f50*/  UTCATOMSWS.2CTA.FIND_AND_SET.ALIGN UP0, UR4, UR4 ;  /* 0x00000004000475e3 */ /* 0x000e640008200800 */
[----:B-1----:R-:W-:Y:S01]  /*2f60*/  PLOP3.LUT P0, PT, PT, PT, UP0, 0x80, 0x8 ;  /* 0x000000000008781c */ /* 0x002fe20003f0f008 */
[----:B------:R-:W-:-:S03]  /*2f70*/  IMAD.U32 R13, RZ, RZ, UR4 ;  /* 0x00000004ff0d7e24 */ /* 0x000fc6000f8e00ff */
[----:B------:R-:W-:-:S04]  /*2f80*/  SEL R0, RZ, 0xffffffff, !P0 ;  /* 0xffffffffff007807 */ /* 0x000fc80004000000 */
[----:B------:R-:W-:-:S13]  /*2f90*/  ISETP.NE.AND P0, PT, R0, RZ, PT ;  /* 0x000000ff0000720c */ /* 0x000fda0003f05270 */
[----:B------:R-:W-:Y:S05]  /*2fa0*/  @P0 BRA `(.L_x_58) ;  /* 0x0000000000240947 */ /* 0x000fea0003800000 */
.L_x_59:
[----:B------:R-:W-:Y:S05]  /*2fb0*/  NANOSLEEP 0x64 ;  /* 0x000000640000795d */ /* 0x000fea0003800000 */
[----:B------:R-:W-:-:S05]  /*2fc0*/  UMOV UR4, 0x10 ;  /* 0x0000001000047882 */ /* 0x000fca0000000000 */
[----:B------:R-:W-:Y:S04]  /*2fd0*/  DEPBAR.LE SB1, 0x36 ;  /* 0x00009d800000791a */ /* 0x000fe80000000000 */
[----:B------:R-:W1:Y:S02]  /*2fe0*/  UTCATOMSWS.2CTA.FIND_AND_SET.ALIGN UP0, UR4, UR4 ;  /* 0x00000004000475e3 */ /* 0x000e640008200800 */
[----:B-1----:R-:W-:Y:S01]  /*2ff0*/  PLOP3.LUT P0, PT, PT, PT, UP0, 0x80, 0x8 ;  /* 0x000000000008781c */ /* 0x002fe20003f0f008 */
[----:B------:R-:W-:-:S03]  /*3000*/  IMAD.U32 R13, RZ, RZ, UR4 ;  /* 0x00000004ff0d7e24 */ /* 0x000fc6000f8e00ff */
[----:B------:R-:W-:-:S04]  /*3010*/  SEL R0, RZ, 0xffffffff, !P0 ;  /* 0xffffffffff007807 */ /* 0x000fc80004000000 */
[----:B------:R-:W-:-:S13]  /*3020*/  ISETP.NE.AND P0, PT, R0, RZ, PT ;  /* 0x000000ff0000720c */ /* 0x000fda0003f05270 */
[----:B------:R-:W-:Y:S05]  /*3030*/  @!P0 BRA `(.L_x_59) ;  /* 0xfffffffc00dc8947 */ /* 0x000fea000383ffff */
.L_x_58:
[----:B------:R-:W-:Y:S01]  /*3040*/  MOV R0, 0x60 ;  /* 0x0000006000007802 */ /* 0x000fe20000000f00 */
[----:B------:R-:W-:Y:S02]  /*3050*/  VIADD R7, R4, 0xc8 ;  /* 0x000000c804077836 */ /* 0x000fe40000000000 */
[----:B------:R-:W-:Y:S01]  /*3060*/  IMAD.MOV.U32 R8, RZ, RZ, 0x4 ;  /* 0x00000004ff087424 */ /* 0x000fe200078e00ff */
[----:B------:R-:W-:Y:S02]  /*3070*/  LEA R11, R5, R0, 0x18 ;  /* 0x00000000050b7211 */ /* 0x000fe400078ec0ff */
[----:B------:R-:W-:-:S03]  /*3080*/  MOV R0, 0x58 ;  /* 0x0000005800007802 */ /* 0x000fc60000000f00 */
[----:B------:R-:W1:Y:S01]  /*3090*/  LDS R14, [R11] ;  /* 0x000000000b0e7984 */ /* 0x000e620000000800 */
[----:B------:R-:W-:Y:S01]  /*30a0*/  LEA R3, R5, R0, 0x18 ;  /* 0x0000000005037211 */ /* 0x000fe200078ec0ff */
[----:B-1----:R-:W-:-:S04]  /*30b0*/  IMAD.U32 R14, R14, -0x80000000, RZ ;  /* 0x800000000e0e7824 */ /* 0x002fc800078e00ff */
[----:B------:R-:W1:Y:S02]  /*30c0*/  SYNCS.PHASECHK.TRANS64.TRYWAIT P0, [R3+URZ], R14 ;  /* 0x0000000e030075a7 */ /* 0x000e6400080011ff */
[----:B-1----:R-:W-:Y:S05]  /*30d0*/  @P0 BRA `(.L_x_60) ;  /* 0x0000000000080947 */ /* 0x002fea0003800000 */
[----:B------:R-:W1:Y:S02]  /*30e0*/  SYNCS.PHASECHK.TRANS64.TRYWAIT P0, [R3+URZ], R14 ;  /* 0x0000000e030075a7 */ /* 0x000e6400080011ff */
[----:B-1----:R-:W-:Y:S05]  /*30f0*/  @!P0 BRA `(.L_x_61) ;  /* 0x00000030006c8947 */ /* 0x002fea0003800000 */
.L_x_60:
[C---:B-1----:R-:W-:Y:S01]  /*3100*/  PRMT R3, R10.reuse, 0x654, R3 ;  /* 0x000006540a037816 */ /* 0x042fe20000000003 */
[C---:B------:R-:W-:Y:S01]  /*3110*/  IMAD.SHL.U32 R9, R13.reuse, 0x20, RZ ;  /* 0x000000200d097824 */ /* 0x040fe200078e00ff */
[----:B------:R-:W-:Y:S01]  /*3120*/  PRMT R2, R10, 0x654, R7 ;  /* 0x000006540a027816 */ /* 0x000fe20000000007 */
[----:B------:R-:W-:Y:S01]  /*3130*/  IMAD.MOV.U32 R6, RZ, RZ, 0xffff ;  /* 0x0000ffffff067424 */ /* 0x000fe200078e00ff */
[----:B------:R1:W-:Y:S01]  /*3140*/  SYNCS.ARRIVE.TRANS64.RED RZ, [R3+URZ], R8 ;  /* 0x0000000803ff79a7 */ /* 0x0003e200080004ff */
[----:B------:R-:W-:Y:S01]  /*3150*/  IMAD.MOV.U32 R0, RZ, RZ, 0x1 ;  /* 0x00000001ff007424 */ /* 0x000fe200078e00ff */
[----:B------:R2:W-:Y:S01]  /*3160*/  STS [R4+0xc8], R9 ;  /* 0x0000c80904007388 */ /* 0x0005e20000000800 */
[----:B------:R-:W-:Y:S01]  /*3170*/  VIADD R7, R13, 0x10 ;  /* 0x000000100d077836 */ /* 0x000fe20000000000 */
[----:B------:R-:W-:Y:S02]  /*3180*/  SHF.L.U32 R6, R6, R13, RZ ;  /* 0x0000000d06067219 */ /* 0x000fe400000006ff */
[----:B------:R2:W-:Y:S02]  /*3190*/  STAS [R2.64], R13 ;  /* 0x0000000d02007dbd */ /* 0x0005e4000c0008ff */
[----:B------:R-:W-:-:S04]  /*31a0*/  SHF.L.U32 R7, R0, R7, RZ ;  /* 0x0000000700077219 */ /* 0x000fc800000006ff */
[----:B------:R-:W-:Y:S02]  /*31b0*/  LOP3.LUT R6, R7, R6, RZ, 0xfc, !PT ;  /* 0x0000000607067212 */ /* 0x000fe400078efcff */
[----:B-1----:R-:W-:-:S04]  /*31c0*/  MOV R8, 0x50 ;  /* 0x0000005000087802 */ /* 0x002fc80000000f00 */
[----:B------:R-:W-:-:S05]  /*31d0*/  LEA R7, R5, R8, 0x18 ;  /* 0x0000000805077211 */ /* 0x000fca00078ec0ff */
[----:B------:R2:W-:Y:S04]  /*31e0*/  ATOMS.OR RZ, [R7], R6 ;  /* 0x0000000607ff738c */ /* 0x0005e80003000000 */
[----:B------:R2:W-:Y:S02]  /*31f0*/  ATOMS.XOR RZ, [R11], R0 ;  /* 0x000000000bff738c */ /* 0x0005e40003800000 */
.L_x_57:
[----:B------:R-:W-:Y:S05]  /*3200*/  BSYNC B0 ;  /* 0x0000000000007941 */ /* 0x000fea0003800000 */
.L_x_56:
[----:B------:R-:W-:Y:S05]  /*3210*/  @P1 BRA `(.L_x_62) ;  /* 0x0000000000881947 */ /* 0x000fea0003800000 */
[----:B------:R-:W-:Y:S05]  /*3220*/  WARPSYNC.ALL ;  /* 0x0000000000007948 */ /* 0x000fea0003800000 */
[----:B------:R-:W-:Y:S01]  /*3230*/  NOP ;  /* 0x0000000000007918 */ /* 0x000fe20000000000 */
[----:B------:R-:W-:-:S13]  /*3240*/  ELECT P0, URZ, PT ;  /* 0x0000000000ff782f */ /* 0x000fda0003800000 */
[----:B------:R-:W-:Y:S05]  /*3250*/  @!P0 BRA `(.L_x_62) ;  /* 0x0000000000788947 */ /* 0x000fea0003800000 */
[----:B--2---:R-:W-:Y:S02]  /*3260*/  MOV R0, 0x60 ;  /* 0x0000006000007802 */ /* 0x004fe40000000f00 */
[----:B------:R-:W-:Y:S02]  /*3270*/  MOV R2, 0x58 ;  /* 0x0000005800027802 */ /* 0x000fe40000000f00 */
[C---:B------:R-:W-:Y:S02]  /*3280*/  LEA R7, R5.reuse, R0, 0x18 ;  /* 0x0000000005077211 */ /* 0x040fe400078ec0ff */
[----:B------:R-:W-:-:S03]  /*3290*/  LEA R3, R5, R2, 0x18 ;  /* 0x0000000205037211 */ /* 0x000fc600078ec0ff */
[----:B------:R-:W1:Y:S02]  /*32a0*/  LDS R0, [R7] ;  /* 0x0000000007007984 */ /* 0x000e640000000800 */
[----:B-1----:R-:W-:-:S04]  /*32b0*/  IMAD.U32 R8, R0, -0x80000000, RZ ;  /* 0x8000000000087824 */ /* 0x002fc800078e00ff */
[----:B------:R-:W1:Y:S02]  /*32c0*/  SYNCS.PHASECHK.TRANS64.TRYWAIT P0, [R3+URZ], R8 ;  /* 0x00000008030075a7 */ /* 0x000e6400080011ff */
[----:B-1----:R-:W-:Y:S05]  /*32d0*/  @P0 BRA `(.L_x_63) ;  /* 0x0000000000080947 */ /* 0x002fea0003800000 */
[----:B------:R-:W1:Y:S02]  /*32e0*/  SYNCS.PHASECHK.TRANS64.TRYWAIT P0, [R3+URZ], R8 ;  /* 0x00000008030075a7 */ /* 0x000e6400080011ff */
[----:B-1----:R-:W-:Y:S05]  /*32f0*/  @!P0 BRA `(.L_x_64) ;  /* 0x0000003000048947 */ /* 0x002fea0003800000 */
.L_x_63:
[----:B------:R-:W2:Y:S01]  /*3300*/  LDS R13, [R4+0xc8] ;  /* 0x0000c800040d7984 */ /* 0x000ea20000000800 */
[----:B------:R-:W-:Y:S01]  /*3310*/  IMAD.MOV.U32 R2, RZ, RZ, 0xffff ;  /* 0x0000ffffff027424 */ /* 0x000fe200078e00ff */
[----:B-1----:R-:W-:Y:S01]  /*3320*/  PRMT R3, R10, 0x654, R3 ;  /* 0x000006540a037816 */ /* 0x002fe20000000003 */
[----:B------:R-:W-:Y:S02]  /*3330*/  IMAD.MOV.U32 R0, RZ, RZ, 0x1 ;  /* 0x00000001ff007424 */ /* 0x000fe400078e00ff */
[C---:B--2---:R-:W-:Y:S01]  /*3340*/  IMAD.SHL.U32 R11, R13.reuse, 0x20, RZ ;  /* 0x000000200d0b7824 */ /* 0x044fe200078e00ff */
[----:B------:R-:W-:Y:S01]  /*3350*/  SHF.L.U32 R2, R2, R13, RZ ;  /* 0x0000000d02027219 */ /* 0x000fe200000006ff */
[----:B------:R-:W-:-:S03]  /*3360*/  VIADD R9, R13, 0x10 ;  /* 0x000000100d097836 */ /* 0x000fc60000000000 */
[----:B------:R1:W-:Y:S01]  /*3370*/  STS [R4+0xc8], R11 ;  /* 0x0000c80b04007388 */ /* 0x0003e20000000800 */
[----:B------:R-:W-:Y:S02]  /*3380*/  MOV R6, 0x50 ;  /* 0x0000005000067802 */ /* 0x000fe40000000f00 */
[----:B------:R-:W-:Y:S02]  /*3390*/  SHF.L.U32 R9, R0, R9, RZ ;  /* 0x0000000900097219 */ /* 0x000fe400000006ff */
[----:B------:R-:W-:Y:S02]  /*33a0*/  LEA R5, R5, R6, 0x18 ;  /* 0x0000000605057211 */ /* 0x000fe400078ec0ff */
[----:B------:R-:W-:-:S05]  /*33b0*/  LOP3.LUT R2, R9, R2, RZ, 0xfc, !PT ;  /* 0x0000000209027212 */ /* 0x000fca00078efcff */
[----:B------:R1:W-:Y:S01]  /*33c0*/  ATOMS.OR RZ, [R5], R2 ;  /* 0x0000000205ff738c */ /* 0x0003e20003000000 */
[----:B------:R1:W-:Y:S03]  /*33d0*/  SYNCS.ARRIVE.TRANS64.RED.A1T0 RZ, [R3+URZ], RZ ;  /* 0x000000ff03ff79a7 */ /* 0x0003e600081004ff */
[----:B------:R1:W-:Y:S01]  /*33e0*/  ATOMS.XOR RZ, [R7], R0 ;  /* 0x0000000007ff738c */ /* 0x0003e20003800000 */
[----:B------:R-:W-:Y:S05]  /*33f0*/  BRA `(.L_x_62) ;  /* 0x0000000000107947 */ /* 0x000fea0003800000 */
.L_x_55:
[----:B------:R-:W-:Y:S02]  /*3400*/  MOV R3, 0xffffffff ;  /* 0xffffffff00037802 */ /* 0x000fe40000000f00 */
[----:B------:R-:W-:-:S03]  /*3410*/  MOV R2, 0x3440 ;  /* 0x0000344000027802 */ /* 0x000fc60000000f00 */
[----:B------:R1:W-:Y:S04]  /*3420*/  STS [R4+0xc8], R3 ;  /* 0x0000c80304007388 */ /* 0x0003e80000000800 */
[----:B-1----:R-:W-:Y:S05]  /*3430*/  CALL.REL.NOINC `($__internal_1_$__cuda_sm10x_tcgen05_guardrail_trap_phase_invalid_during_alloc) ;  /* 0x0000003000307944 */ /* 0x002fea0003c00000 */
.L_x_62:
[----:B------:R-:W-:Y:S05]  /*3440*/  WARPSYNC.ALL ;  /* 0x0000000000007948 */ /* 0x000fea0003800000 */
[----:B------:R-:W-:Y:S01]  /*3450*/  NOP ;  /* 0x0000000000007918 */ /* 0x000fe20000000000 */
.L_x_54:
[----:B------:R-:W5:Y:S08]  /*3460*/  S2UR UR4, SR_CgaCtaId ;  /* 0x00000000000479c3 */ /* 0x000f700000008800 */
[----:B-1-34-:R-:W-:Y:S01]  /*3470*/  BAR.SYNC.DEFER_BLOCKING 0x3, 0xa0 ;  /* 0x00c2800000007b1d */ /* 0x01afe20000010000 */
[----:B--2---:R-:W-:Y:S01]  /*3480*/  MOV R3, 0x400 ;  /* 0x0000040000037802 */ /* 0x004fe20000000f00 */
[----:B-----5:R-:W-:-:S05]  /*3490*/  IMAD.U32 R2, RZ, RZ, UR4 ;  /* 0x00000004ff027e24 */ /* 0x020fca000f8e00ff */
[----:B------:R-:W-:-:S05]  /*34a0*/  LEA R3, R2, R3, 0x18 ;  /* 0x0000000302037211 */ /* 0x000fca00078ec0ff */
[----:B------:R1:W2:Y:S01]  /*34b0*/  LDS R76, [R3+0xc8] ;  /* 0x0000c800034c7984 */ /* 0x0002a20000000800 */
[----:B------:R-:W3:Y:S02]  /*34c0*/  SYNCS.PHASECHK.TRANS64.TRYWAIT P0, [R3+URZ+0xa0], RZ ;  /* 0x0000a0ff030075a7 */ /* 0x000ee400080011ff */
[----:B-123--:R-:W-:Y:S05]  /*34d0*/  @!P0 BRA `(.L_x_65) ;  /* 0x0000002c00a48947 */ /* 0x00efea0003800000 */
.L_x_107:
[----:B------:R-:W2:Y:S01]  /*34e0*/  LDS.128 R52, [R3+0x36c10] ;  /* 0x036c100003347984 */ /* 0x000ea20000000c00 */
[----:B------:R-:W-:Y:S01]  /*34f0*/  HFMA2 R0, -RZ, RZ, 0, 5.9604644775390625e-08 ;  /* 0x00000001ff007431 */ /* 0x000fe200000001ff */
[----:B------:R3:W-:Y:S06]  /*3500*/  MEMBAR.ALL.CTA ;  /* 0x0000000000007992 */ /* 0x0007ec0000008000 */
[----:B---3--:R-:W3:Y:S02]  /*3510*/  FENCE.VIEW.ASYNC.S ;  /* 0x00000000000073c6 */ /* 0x008ee40000000000 */
[----:B---3--:R3:W-:Y:S01]  /*3520*/  SYNCS.ARRIVE.TRANS64.ART0 RZ, [R3+URZ+0xb0], R0 ;  /* 0x0000b00003ff79a7 */ /* 0x0087e200085000ff */
[----:B--2---:R-:W-:-:S13]  /*3530*/  ISETP.NE.AND P0, PT, R55, 0x1, PT ;  /* 0x000000013700780c */ /* 0x004fda0003f05270 */
[----:B---3--:R-:W-:Y:S05]  /*3540*/  @P0 BRA `(.L_x_66) ;  /* 0x0000002000ec0947 */ /* 0x008fea0003800000 */
[C---:B------:R-:W-:Y:S01]  /*3550*/  IMAD.SHL.U32 R4, R60.reuse, 0x80, RZ ;  /* 0x000000803c047824 */ /* 0x040fe200078e00ff */
[----:B------:R-:W-:Y:S01]  /*3560*/  SHF.R.U32.HI R65, RZ, 0x5, R60 ;  /* 0x00000005ff417819 */ /* 0x000fe2000001163c */
[----:B------:R-:W2:Y:S01]  /*3570*/  S2R R59, SR_LANEID ;  /* 0x00000000003b7919 */ /* 0x000ea20000000000 */
[----:B------:R-:W-:Y:S01]  /*3580*/  LOP3.LUT R66, R60, 0x1f, RZ, 0xc0, !PT ;  /* 0x0000001f3c427812 */ /* 0x000fe200078ec0ff */
[----:B------:R-:W3:Y:S01]  /*3590*/  S2UR UR7, SR_CgaCtaId ;  /* 0x00000000000779c3 */ /* 0x000ee20000008800 */
[----:B------:R-:W-:Y:S01]  /*35a0*/  LOP3.LUT R4, R4, 0xf80, RZ, 0xc0, !PT ;  /* 0x00000f8004047812 */ /* 0x000fe200078ec0ff */
[----:B------:R-:W-:Y:S01]  /*35b0*/  USHF.R.U32.HI UR5, URZ, 0x1, UR14 ;  /* 0x00000001ff057899 */ /* 0x000fe2000801160e */
[C---:B------:R-:W-:Y:S01]  /*35c0*/  ISETP.NE.AND P0, PT, R2.reuse, UR22, PT ;  /* 0x0000001602007c0c */ /* 0x040fe2000bf05270 */
[C---:B------:R-:W-:Y:S01]  /*35d0*/  IMAD R66, R65.reuse, 0x20, R66 ;  /* 0x0000002041427824 */ /* 0x040fe200078e0242 */
[----:B------:R-:W-:Y:S01]  /*35e0*/  CS2R R62, SRZ ;  /* 0x00000000003e7805 */ /* 0x000fe2000001ff00 */
[----:B------:R-:W-:Y:S01]  /*35f0*/  IMAD R4, R65, 0x1000, R4 ;  /* 0x0000100041047824 */ /* 0x000fe200078e0204 */
[----:B------:R-:W-:Y:S01]  /*3600*/  ISETP.LT.AND P0, PT, R2, RZ, P0 ;  /* 0x000000ff0200720c */ /* 0x000fe20000701270 */
[----:B------:R-:W-:Y:S01]  /*3610*/  IMAD.SHL.U32 R66, R66, 0x20, RZ ;  /* 0x0000002042427824 */ /* 0x000fe200078e00ff */
[----:B------:R-:W-:Y:S01]  /*3620*/  UIADD3 UR4, UPT, UPT, UR5, -0x1, URZ ;  /* 0xffffffff05047890 */ /* 0x000fe2000fffe0ff */
[----:B------:R-:W-:Y:S01]  /*3630*/  IMAD.IADD R4, R3, 0x1, R4 ;  /* 0x0000000103047824 */ /* 0x000fe200078e0204 */
[----:B------:R-:W4:Y:S01]  /*3640*/  LDCU.64 UR8, c[0x0][0x348] ;  /* 0x00006900ff0877ac */ /* 0x000f220008000a00 */
[----:B------:R-:W-:Y:S01]  /*3650*/  IMAD R75, R78, 0x4, R3 ;  /* 0x000000044e4b7824 */ /* 0x000fe200078e0203 */
[----:B------:R-:W-:Y:S01]  /*3660*/  LOP3.LUT R66, R66, 0xffff, RZ, 0xc0, !PT ;  /* 0x0000ffff42427812 */ /* 0x000fe200078ec0ff */
[----:B------:R-:W-:-:S02]  /*3670*/  VIADD R7, R4, 0x430 ;  /* 0x0000043004077836 */ /* 0x000fc40000000000 */
[C---:B------:R-:W-:Y:S01]  /*3680*/  VIADD R5, R4.reuse, 0x410 ;  /* 0x0000041004057836 */ /* 0x040fe20000000000 */
[----:B------:R-:W-:Y:S01]  /*3690*/  SHF.R.U32.HI R66, RZ, 0x1, R66 ;  /* 0x00000001ff427819 */ /* 0x000fe20000011642 */
[C---:B------:R-:W-:Y:S01]  /*36a0*/  VIADD R6, R4.reuse, 0x400 ;  /* 0x0000040004067836 */ /* 0x040fe20000000000 */
[----:B------:R-:W-:Y:S01]  /*36b0*/  SHF.R.U32.HI R74, RZ, 0x3, R7 ;  /* 0x00000003ff4a7819 */ /* 0x000fe20000011607 */
[C---:B------:R-:W-:Y:S01]  /*36c0*/  VIADD R8, R4.reuse, 0x420 ;  /* 0x0000042004087836 */ /* 0x040fe20000000000 */
[----:B------:R-:W-:Y:S01]  /*36d0*/  SHF.R.U32.HI R72, RZ, 0x3, R5 ;  /* 0x00000003ff487819 */ /* 0x000fe20000011605 */
[----:B------:R-:W-:Y:S01]  /*36e0*/  IMAD.U32 R58, RZ, RZ, UR4 ;  /* 0x00000004ff3a7e24 */ /* 0x000fe2000f8e00ff */
[----:B------:R-:W-:Y:S01]  /*36f0*/  SHF.R.U32.HI R71, RZ, 0x3, R6 ;  /* 0x00000003ff477819 */ /* 0x000fe20000011606 */
[----:B------:R-:W-:Y:S01]  /*3700*/  @!P0 IMAD R58, RZ, RZ, UR5 ;  /* 0x00000005ff3a8e24 */ /* 0x000fe2000f8e02ff */
[----:B------:R-:W-:Y:S01]  /*3710*/  LOP3.LUT R74, R7, 0x70, R74, 0x78, !PT ;  /* 0x00000070074a7812 */ /* 0x000fe200078e784a */
[C---:B------:R-:W-:Y:S01]  /*3720*/  VIADD R7, R4.reuse, 0x470 ;  /* 0x0000047004077836 */ /* 0x040fe20000000000 */
[----:B------:R-:W-:Y:S01]  /*3730*/  LOP3.LUT R72, R5, 0x70, R72, 0x78, !PT ;  /* 0x0000007005487812 */ /* 0x000fe200078e7848 */
[----:B------:R-:W-:Y:S01]  /*3740*/  VIADD R5, R4, 0x450 ;  /* 0x0000045004057836 */ /* 0x000fe20000000000 */
[----:B------:R-:W-:Y:S01]  /*3750*/  LOP3.LUT R71, R6, 0x70, R71, 0x78, !PT ;  /* 0x0000007006477812 */ /* 0x000fe200078e7847 */
[----:B------:R-:W-:Y:S01]  /*3760*/  VIADD R6, R4, 0x460 ;  /* 0x0000046004067836 */ /* 0x000fe20000000000 */
[----:B------:R-:W-:Y:S01]  /*3770*/  LOP3.LUT R66, R66, 0xffff, RZ, 0xc0, !PT ;  /* 0x0000ffff42427812 */ /* 0x000fe200078ec0ff */
[----:B------:R-:W-:Y:S01]  /*3780*/  VIADD R4, R4, 0x440 ;  /* 0x0000044004047836 */ /* 0x000fe20000000000 */
[----:B------:R-:W-:Y:S01]  /*3790*/  SHF.R.U32.HI R73, RZ, 0x3, R8 ;  /* 0x00000003ff497819 */ /* 0x000fe20000011608 */
[----:B------:R-:W-:Y:S01]  /*37a0*/  IMAD.MOV.U32 R64, RZ, RZ, 0x1 ;  /* 0x00000001ff407424 */ /* 0x000fe200078e00ff */
[----:B------:R-:W-:Y:S01]  /*37b0*/  SHF.R.U32.HI R70, RZ, 0x3, R7 ;  /* 0x00000003ff467819 */ /* 0x000fe20000011607 */
[----:B------:R-:W-:Y:S01]  /*37c0*/  IMAD.MOV.U32 R61, RZ, RZ, RZ ;  /* 0x000000ffff3d7224 */ /* 0x000fe200078e00ff */
[----:B------:R-:W-:Y:S01]  /*37d0*/  SHF.R.U32.HI R69, RZ, 0x3, R6 ;  /* 0x00000003ff457819 */ /* 0x000fe20000011606 */
[----:B------:R-:W-:Y:S01]  /*37e0*/  IMAD R65, R65, 0x200000, R76 ;  /* 0x0020000041417824 */ /* 0x000fe200078e024c */
[----:B------:R-:W-:Y:S01]  /*37f0*/  SHF.R.U32.HI R68, RZ, 0x3, R5 ;  /* 0x00000003ff447819 */ /* 0x000fe20000011605 */
[----:B------:R-:W-:Y:S01]  /*3800*/  IMAD.IADD R58, R58, 0x1, R58 ;  /* 0x000000013a3a7824 */ /* 0x000fe200078e023a */
[----:B------:R-:W-:Y:S01]  /*3810*/  SHF.R.U32.HI R67, RZ, 0x3, R4 ;  /* 0x00000003ff437819 */ /* 0x000fe20000011604 */
[----:B------:R-:W-:Y:S01]  /*3820*/  IMAD.IADD R66, R3, 0x1, R66 ;  /* 0x0000000103427824 */ /* 0x000fe200078e0242 */
[----:B------:R-:W-:-:S02]  /*3830*/  LOP3.LUT R73, R8, 0x70, R73, 0x78, !PT ;  /* 0x0000007008497812 */ /* 0x000fc400078e7849 */
[----:B------:R-:W-:Y:S02]  /*3840*/  LOP3.LUT R70, R7, 0x70, R70, 0x78, !PT ;  /* 0x0000007007467812 */ /* 0x000fe400078e7846 */
[----:B------:R-:W-:Y:S02]  /*3850*/  LOP3.LUT R69, R6, 0x70, R69, 0x78, !PT ;  /* 0x0000007006457812 */ /* 0x000fe400078e7845 */
[----:B------:R-:W-:Y:S02]  /*3860*/  LOP3.LUT R68, R5, 0x70, R68, 0x78, !PT ;  /* 0x0000007005447812 */ /* 0x000fe400078e7844 */
[----:B--234-:R-:W-:-:S07]  /*3870*/  LOP3.LUT R67, R4, 0x70, R67, 0x78, !PT ;  /* 0x0000007004437812 */ /* 0x01cfce00078e7843 */
.L_x_78:
[----:B-12---:R-:W2:Y:S01]  /*3880*/  LDC.64 R8, c[0x0][0x750] ;  /* 0x0001d400ff087b82 */ /* 0x006ea20000000a00 */
[----:B------:R-:W-:-:S05]  /*3890*/  IMAD.SHL.U32 R5, R52, 0x100, RZ ;  /* 0x0000010034057824 */ /* 0x000fca00078e00ff */
[----:B------:R-:W-:Y:S02]  /*38a0*/  LEA.HI.SX32 R4, R5, R60, 0x1f ;  /* 0x0000003c05047211 */ /* 0x000fe400078ffaff */
[----:B------:R-:W3:Y:S01]  /*38b0*/  LDC.64 R6, c[0x0][0x758] ;  /* 0x0001d600ff067b82 */ /* 0x000ee20000000a00 */
[----:B------:R-:W-:Y:S02]  /*38c0*/  IMAD R55, R62, 0x8, R3 ;  /* 0x000000083e377824 */ /* 0x000fe400078e0203 */
[----:B--2---:R-:W-:-:S05]  /*38d0*/  IMAD.WIDE R8, R54, 0x4, R8 ;  /* 0x0000000436087825 */ /* 0x004fca00078e0208 */
[----:B------:R2:W5:Y:S01]  /*38e0*/  LDG.E R79, desc[UR30][R8.64] ;  /* 0x0000001e084f7981 */ /* 0x000562000c1e1900 */
[----:B---3--:R-:W-:-:S04]  /*38f0*/  IMAD.WIDE R10, R4, 0x4, R6 ;  /* 0x00000004040a7825 */ /* 0x008fc800078e0206 */
[----:B------:R-:W-:Y:S01]  /*3900*/  IMAD.U32 R6, R61, -0x80000000, RZ ;  /* 0x800000003d067824 */ /* 0x000fe200078e00ff */
[----:B------:R2:W5:Y:S03]  /*3910*/  LDG.E R77, desc[UR30][R10.64] ;  /* 0x0000001e0a4d7981 */ /* 0x000566000c1e1900 */
[----:B------:R-:W3:Y:S01]  /*3920*/  SYNCS.PHASECHK.TRANS64.TRYWAIT P1, [R55+URZ+0x80], R6 ;  /* 0x00008006370075a7 */ /* 0x000ee200080211ff */
[----:B------:R-:W-:-:S04]  /*3930*/  LEA.HI R4, R52, R52, RZ, 0x1 ;  /* 0x0000003434047211 */ /* 0x000fc800078f08ff */
[----:B------:R-:W-:-:S04]  /*3940*/  LOP3.LUT R5, R4, 0xfffffffe, RZ, 0xc0, !PT ;  /* 0xfffffffe04057812 */ /* 0x000fc800078ec0ff */
[----:B------:R-:W-:-:S04]  /*3950*/  ISETP.NE.AND P2, PT, R52, R5, PT ;  /* 0x000000053400720c */ /* 0x000fc80003f45270 */
[----:B------:R-:W-:Y:S02]  /*3960*/  ISETP.LT.AND P2, PT, R52, RZ, P2 ;  /* 0x000000ff3400720c */ /* 0x000fe40001741270 */
[----:B------:R-:W-:Y:S02]  /*3970*/  SHF.R.U32.HI R5, RZ, 0x1, R4 ;  /* 0x00000001ff057819 */ /* 0x000fe40000011604 */
[----:B------:R-:W-:-:S03]  /*3980*/  PLOP3.LUT P0, PT, PT, PT, PT, 0x80, 0x8 ;  /* 0x000000000008781c */ /* 0x000fc60003f0f070 */
[----:B------:R-:W-:-:S06]  /*3990*/  VIADD R4, R5, 0xffffffff ;  /* 0xffffffff05047836 */ /* 0x000fcc0000000000 */
[----:B------:R-:W-:Y:S01]  /*39a0*/  @!P2 IMAD.MOV R4, RZ, RZ, R5 ;  /* 0x000000ffff04a224 */ /* 0x000fe200078e0205 */
[----:B--23--:R-:W-:Y:S06]  /*39b0*/  @!P1 BRA `(.L_x_67) ;  /* 0x0000002800809947 */ /* 0x00cfec0003800000 */
.L_x_109:
[----:B------:R-:W-:Y:S02]  /*39c0*/  HFMA2 R82, -RZ, RZ, 0, 0 ;  /* 0x00000000ff527431 */ /* 0x000fe400000001ff */
[--C-:B------:R-:W-:Y:S01]  /*39d0*/  IMAD.MOV.U32 R57, RZ, RZ, R54.reuse ;  /* 0x000000ffff397224 */ /* 0x100fe200078e0036 */
[----:B------:R-:W-:Y:S01]  /*39e0*/  SHF.R.S32.HI R56, RZ, 0x1f, R54 ;  /* 0x0000001fff387819 */ /* 0x000fe20000011436 */
[----:B------:R-:W-:Y:S01]  /*39f0*/  IMAD R52, R62, 0x80, R65 ;  /* 0x000000803e347824 */ /* 0x000fe200078e0241 */
[----:B------:R-:W-:Y:S01]  /*3a00*/  ISETP.NE.AND P2, PT, R78, RZ, PT ;  /* 0x000000ff4e00720c */ /* 0x000fe20003f45270 */
[----:B------:R-:W-:Y:S01]  /*3a10*/  IMAD.MOV.U32 R80, RZ, RZ, RZ ;  /* 0x000000ffff507224 */ /* 0x000fe200078e00ff */
[----:B------:R-:W-:-:S11]  /*3a20*/  LEA R54, R4, UR21, 0x8 ;  /* 0x0000001504367c11 */ /* 0x000fd6000f8e40ff */
.L_x_73:
[----:B------:R-:W-:Y:S01]  /*3a30*/  SHF.L.U32 R81, R82, 0x5, RZ ;  /* 0x0000000552517819 */ /* 0x000fe200000006ff */
[----:B------:R-:W-:Y:S05]  /*3a40*/  WARPSYNC.ALL ;  /* 0x0000000000007948 */ /* 0x000fea0003800000 */
[----:B------:R-:W-:Y:S01]  /*3a50*/  NOP ;  /* 0x0000000000007918 */ /* 0x000fe20000000000 */
[----:B------:R-:W-:Y:S01]  /*3a60*/  IADD3 R4, PT, PT, R52, R81, RZ ;  /* 0x0000005134047210 */ /* 0x000fe20007ffe0ff */
[----:B------:R-:W-:Y:S01]  /*3a70*/  BSSY.RECONVERGENT B0, `(.L_x_68) ;  /* 0x0000083000007945 */ /* 0x000fe20003800200 */
[----:B------:R-:W-:Y:S02]  /*3a80*/  PLOP3.LUT P3, PT, P0, PT, PT, 0x80, 0x8 ;  /* 0x000000000008781c */ /* 0x000fe4000076f070 */
[----:B------:R-:W-:-:S13]  /*3a90*/  R2UR UR4, R4 ;  /* 0x00000000040472ca */ /* 0x000fda00000e0000 */
[----:B------:R-:W3:Y:S01]  /*3aa0*/  LDTM.x32 R12, tmem[UR4+0x20] ;  /* 0x00002004000c79ee */ /* 0x000ee200082c0000 */
[----:B------:R-:W-:Y:S01]  /*3ab0*/  R2UR UR4, R4 ;  /* 0x00000000040472ca */ /* 0x000fe200000e0000 */
[C---:B---3-5:R-:W-:Y:S01]  /*3ac0*/  FMUL R83, R79.reuse, R12 ;  /* 0x0000000c4f537220 */ /* 0x068fe20000400000 */
[C---:B------:R-:W-:Y:S01]  /*3ad0*/  FMUL R84, R79.reuse, R13 ;  /* 0x0000000d4f547220 */ /* 0x040fe20000400000 */
        /* <DEDUP_REMOVED lines=23> */
[----:B--2---:R-:W2:Y:S01]  /*3c50*/  LDTM.x32 R4, tmem[UR4] ;  /* 0x00000004000479ee */ /* 0x004ea200082c0000 */
[C---:B------:R-:W-:Y:S01]  /*3c60*/  FMUL R108, R79.reuse, R37 ;  /* 0x000000254f6c7220 */ /* 0x040fe20000400000 */
[C---:B------:R-:W-:Y:S01]  /*3c70*/  FMUL R109, R79.reuse, R38 ;  /* 0x000000264f6d7220 */ /* 0x040fe20000400000 */
[C---:B------:R-:W-:Y:S01]  /*3c80*/  FMUL R110, R79.reuse, R39 ;  /* 0x000000274f6e7220 */ /* 0x040fe20000400000 */
[----:B------:R-:W-:Y:S01]  /*3c90*/  F2FP.BF16.F32.PACK_AB R39, R90, R89 ;  /* 0x000000595a27723e */ /* 0x000fe200000010ff */
[C---:B------:R-:W-:Y:S01]  /*3ca0*/  FMUL R40, R79.reuse, R40 ;  /* 0x000000284f287220 */ /* 0x040fe20000400000 */
[----:B------:R-:W-:Y:S01]  /*3cb0*/  F2FP.BF16.F32.PACK_AB R38, R88, R87 ;  /* 0x000000575826723e */ /* 0x000fe200000010ff */
[C---:B------:R-:W-:Y:S01]  /*3cc0*/  FMUL R41, R79.reuse, R41 ;  /* 0x000000294f297220 */ /* 0x040fe20000400000 */
[----:B------:R-:W-:Y:S01]  /*3cd0*/  F2FP.BF16.F32.PACK_AB R37, R86, R85 ;  /* 0x000000555625723e */ /* 0x000fe200000010ff */
[C---:B------:R-:W-:Y:S01]  /*3ce0*/  FMUL R42, R79.reuse, R42 ;  /* 0x0000002a4f2a7220 */ /* 0x040fe20000400000 */
[----:B------:R-:W-:Y:S01]  /*3cf0*/  F2FP.BF16.F32.PACK_AB R36, R84, R83 ;  /* 0x000000535424723e */ /* 0x000fe200000010ff */
[----:B------:R-:W-:Y:S01]  /*3d00*/  FMUL R43, R79, R43 ;  /* 0x0000002b4f2b7220 */ /* 0x000fe20000400000 */
[----:B------:R-:W-:-:S02]  /*3d10*/  F2FP.BF16.F32.PACK_AB R47, R98, R97 ;  /* 0x00000061622f723e */ /* 0x000fc400000010ff */
[----:B------:R-:W-:Y:S01]  /*3d20*/  F2FP.BF16.F32.PACK_AB R46, R96, R95 ;  /* 0x0000005f602e723e */ /* 0x000fe200000010ff */
[----:B------:R3:W-:Y:S01]  /*3d30*/  STS.128 [R67], R36 ;  /* 0x0000002443007388 */ /* 0x0007e20000000c00 */
[----:B------:R-:W-:Y:S02]  /*3d40*/  F2FP.BF16.F32.PACK_AB R45, R94, R93 ;  /* 0x0000005d5e2d723e */ /* 0x000fe400000010ff */
[----:B------:R-:W-:Y:S02]  /*3d50*/  F2FP.BF16.F32.PACK_AB R44, R92, R91 ;  /* 0x0000005b5c2c723e */ /* 0x000fe400000010ff */
[----:B------:R-:W-:Y:S02]  /*3d60*/  F2FP.BF16.F32.PACK_AB R51, R106, R105 ;  /* 0x000000696a33723e */ /* 0x000fe400000010ff */
[----:B------:R-:W-:Y:S01]  /*3d70*/  F2FP.BF16.F32.PACK_AB R50, R104, R103 ;  /* 0x000000676832723e */ /* 0x000fe200000010ff */
[----:B------:R4:W-:Y:S01]  /*3d80*/  STS.128 [R68], R44 ;  /* 0x0000002c44007388 */ /* 0x0009e20000000c00 */
[----:B------:R-:W-:Y:S01]  /*3d90*/  F2FP.BF16.F32.PACK_AB R49, R102, R101 ;  /* 0x000000656631723e */ /* 0x000fe200000010ff */
[C---:B--2---:R-:W-:Y:S01]  /*3da0*/  FMUL R111, R79.reuse, R4 ;  /* 0x000000044f6f7220 */ /* 0x044fe20000400000 */
[----:B------:R-:W-:Y:S01]  /*3db0*/  F2FP.BF16.F32.PACK_AB R48, R100, R99 ;  /* 0x000000636430723e */ /* 0x000fe200000010ff */
[C---:B------:R-:W-:Y:S01]  /*3dc0*/  FMUL R112, R79.reuse, R5 ;  /* 0x000000054f707220 */ /* 0x040fe20000400000 */
[C---:B------:R-:W-:Y:S01]  /*3dd0*/  FMUL R113, R79.reuse, R6 ;  /* 0x000000064f717220 */ /* 0x040fe20000400000 */
[C---:B------:R-:W-:Y:S01]  /*3de0*/  FMUL R114, R79.reuse, R7 ;  /* 0x000000074f727220 */ /* 0x040fe20000400000 */
[C---:B------:R-:W-:Y:S01]  /*3df0*/  FMUL R115, R79.reuse, R8 ;  /* 0x000000084f737220 */ /* 0x040fe20000400000 */
[C---:B------:R-:W-:Y:S01]  /*3e00*/  FMUL R116, R79.reuse, R9 ;  /* 0x000000094f747220 */ /* 0x040fe20000400000 */
[C---:B------:R-:W-:Y:S01]  /*3e10*/  FMUL R117, R79.reuse, R10 ;  /* 0x0000000a4f757220 */ /* 0x040fe20000400000 */
[C---:B------:R-:W-:Y:S01]  /*3e20*/  FMUL R118, R79.reuse, R11 ;  /* 0x0000000b4f767220 */ /* 0x040fe20000400000 */
[----:B------:R2:W-:Y:S01]  /*3e30*/  STS.128 [R69], R48 ;  /* 0x0000003045007388 */ /* 0x0005e20000000c00 */
        /* <DEDUP_REMOVED lines=11> */
[C---:B---3--:R-:W-:Y:S01]  /*3ef0*/  FMUL R36, R79.reuse, R12 ;  /* 0x0000000c4f247220 */ /* 0x048fe20000400000 */
[C---:B------:R-:W-:Y:S01]  /*3f00*/  FMUL R37, R79.reuse, R13 ;  /* 0x0000000d4f257220 */ /* 0x040fe20000400000 */
[C---:B------:R-:W-:Y:S01]  /*3f10*/  FMUL R38, R79.reuse, R14 ;  /* 0x0000000e4f267220 */ /* 0x040fe20000400000 */
[C---:B------:R-:W-:Y:S01]  /*3f20*/  FMUL R39, R79.reuse, R15 ;  /* 0x0000000f4f277220 */ /* 0x040fe20000400000 */
[----:B------:R-:W-:Y:S01]  /*3f30*/  FMUL R35, R79, R35 ;  /* 0x000000234f237220 */ /* 0x000fe20000400000 */
[----:B------:R-:W-:-:S02]  /*3f40*/  F2FP.BF16.F32.PACK_AB R7, R118, R117 ;  /* 0x000000757607723e */ /* 0x000fc400000010ff */
[----:B------:R-:W-:Y:S01]  /*3f50*/  F2FP.BF16.F32.PACK_AB R6, R116, R115 ;  /* 0x000000737406723e */ /* 0x000fe200000010ff */
[C---:B----4-:R-:W-:Y:S01]  /*3f60*/  FMUL R44, R79.reuse, R16 ;  /* 0x000000104f2c7220 */ /* 0x050fe20000400000 */
[C---:B------:R-:W-:Y:S01]  /*3f70*/  FMUL R45, R79.reuse, R17 ;  /* 0x000000114f2d7220 */ /* 0x040fe20000400000 */
[C---:B------:R-:W-:Y:S01]  /*3f80*/  FMUL R46, R79.reuse, R18 ;  /* 0x000000124f2e7220 */ /* 0x040fe20000400000 */
[----:B------:R-:W-:Y:S01]  /*3f90*/  FMUL R47, R79, R19 ;  /* 0x000000134f2f7220 */ /* 0x000fe20000400000 */
[----:B------:R-:W-:Y:S02]  /*3fa0*/  F2FP.BF16.F32.PACK_AB R5, R114, R113 ;  /* 0x000000717205723e */ /* 0x000fe400000010ff */
[----:B------:R-:W-:Y:S02]  /*3fb0*/  F2FP.BF16.F32.PACK_AB R4, R112, R111 ;  /* 0x0000006f7004723e */ /* 0x000fe400000010ff */
[----:B------:R-:W-:Y:S02]  /*3fc0*/  F2FP.BF16.F32.PACK_AB R11, R47, R46 ;  /* 0x0000002e2f0b723e */ /* 0x000fe400000010ff */
[----:B------:R-:W-:Y:S01]  /*3fd0*/  F2FP.BF16.F32.PACK_AB R10, R45, R44 ;  /* 0x0000002c2d0a723e */ /* 0x000fe200000010ff */
[C---:B--2---:R-:W-:Y:S01]  /*3fe0*/  FMUL R48, R79.reuse, R20 ;  /* 0x000000144f307220 */ /* 0x044fe20000400000 */
[C---:B------:R-:W-:Y:S01]  /*3ff0*/  FMUL R49, R79.reuse, R21 ;  /* 0x000000154f317220 */ /* 0x040fe20000400000 */
[C---:B------:R-:W-:Y:S01]  /*4000*/  FMUL R50, R79.reuse, R22 ;  /* 0x000000164f327220 */ /* 0x040fe20000400000 */
[----:B------:R-:W-:Y:S01]  /*4010*/  FMUL R51, R79, R23 ;  /* 0x000000174f337220 */ /* 0x000fe20000400000 */
[----:B------:R-:W-:-:S02]  /*4020*/  F2FP.BF16.F32.PACK_AB R23, R43, R42 ;  /* 0x0000002a2b17723e */ /* 0x000fc400000010ff */
[----:B------:R-:W-:Y:S02]  /*4030*/  F2FP.BF16.F32.PACK_AB R22, R41, R40 ;  /* 0x000000282916723e */ /* 0x000fe400000010ff */
[----:B------:R-:W-:Y:S02]  /*4040*/  F2FP.BF16.F32.PACK_AB R21, R110, R109 ;  /* 0x0000006d6e15723e */ /* 0x000fe400000010ff */
[----:B------:R-:W-:Y:S02]  /*4050*/  F2FP.BF16.F32.PACK_AB R20, R108, R107 ;  /* 0x0000006b6c14723e */ /* 0x000fe400000010ff */
[----:B------:R-:W-:Y:S02]  /*4060*/  F2FP.BF16.F32.PACK_AB R9, R39, R38 ;  /* 0x000000262709723e */ /* 0x000fe400000010ff */
[----:B------:R-:W-:Y:S01]  /*4070*/  F2FP.BF16.F32.PACK_AB R8, R37, R36 ;  /* 0x000000242508723e */ /* 0x000fe200000010ff */
[----:B------:R2:W-:Y:S01]  /*4080*/  STS.128 [R70], R20 ;  /* 0x0000001446007388 */ /* 0x0005e20000000c00 */
[----:B------:R-:W-:-:S02]  /*4090*/  F2FP.BF16.F32.PACK_AB R15, R27, R26 ;  /* 0x0000001a1b0f723e */ /* 0x000fc400000010ff */
[----:B------:R-:W-:Y:S01]  /*40a0*/  F2FP.BF16.F32.PACK_AB R14, R25, R24 ;  /* 0x00000018190e723e */ /* 0x000fe200000010ff */
[----:B------:R2:W-:Y:S01]  /*40b0*/  STS.128 [R71], R4 ;  /* 0x0000000447007388 */ /* 0x0005e20000000c00 */
[----:B------:R-:W-:Y:S02]  /*40c0*/  F2FP.BF16.F32.PACK_AB R13, R51, R50 ;  /* 0x00000032330d723e */ /* 0x000fe400000010ff */
[----:B------:R-:W-:Y:S01]  /*40d0*/  F2FP.BF16.F32.PACK_AB R12, R49, R48 ;  /* 0x00000030310c723e */ /* 0x000fe200000010ff */
[----:B------:R2:W-:Y:S01]  /*40e0*/  STS.128 [R72], R8 ;  /* 0x0000000848007388 */ /* 0x0005e20000000c00 */
[----:B------:R-:W-:Y:S02]  /*40f0*/  F2FP.BF16.F32.PACK_AB R19, R35, R34 ;  /* 0x000000222313723e */ /* 0x000fe400000010ff */
[----:B------:R-:W-:Y:S01]  /*4100*/  F2FP.BF16.F32.PACK_AB R18, R33, R32 ;  /* 0x000000202112723e */ /* 0x000fe200000010ff */
[----:B------:R2:W-:Y:S01]  /*4110*/  STS.128 [R73], R12 ;  /* 0x0000000c49007388 */ /* 0x0005e20000000c00 */
[----:B------:R-:W-:-:S02]  /*4120*/  F2FP.BF16.F32.PACK_AB R17, R31, R30 ;  /* 0x0000001e1f11723e */ /* 0x000fc400000010ff */
[----:B------:R-:W-:-:S05]  /*4130*/  F2FP.BF16.F32.PACK_AB R16, R29, R28 ;  /* 0x0000001c1d10723e */ /* 0x000fca00000010ff */
[----:B------:R2:W-:Y:S01]  /*4140*/  STS.128 [R74], R16 ;  /* 0x000000104a007388 */ /* 0x0005e20000000c00 */
[----:B------:R3:W-:Y:S06]  /*4150*/  MEMBAR.ALL.CTA ;  /* 0x0000000000007992 */ /* 0x0007ec0000008000 */
[----:B---3--:R-:W3:Y:S02]  /*4160*/  FENCE.VIEW.ASYNC.S ;  /* 0x00000000000073c6 */ /* 0x008ee40000000000 */
[----:B---3--:R-:W-:Y:S06]  /*4170*/  BAR.SYNC.DEFER_BLOCKING 0x2, 0x80 ;  /* 0x0082000000007b1d */ /* 0x008fec0000010000 */
[----:B------:R-:W-:Y:S05]  /*4180*/  @P2 BRA `(.L_x_69) ;  /* 0x0000000000442947 */ /* 0x000fea0003800000 */
[----:B------:R-:W-:Y:S01]  /*4190*/  UIADD3 UR10, UP0, UPT, UR8, 0x240, URZ ;  /* 0x00000240080a7890 */ /* 0x000fe2000ff1e0ff */
[----:B------:R-:W-:Y:S01]  /*41a0*/  PLOP3.LUT P0, PT, PT, PT, PT, 0x80, 0x8 ;  /* 0x000000000008781c */ /* 0x000fe20003f0f070 */
[----:B------:R-:W-:Y:S01]  /*41b0*/  IMAD R81, R53, 0x80, R81 ;  /* 0x0000008035517824 */ /* 0x000fe200078e0251 */
[----:B--2---:R-:W-:Y:S01]  /*41c0*/  IADD3 R4, PT, PT, R3, 0x400, RZ ;  /* 0x0000040003047810 */ /* 0x004fe20007ffe0ff */
[----:B------:R-:W-:-:S12]  /*41d0*/  UIADD3.X UR11, UPT, UPT, URZ, UR9, URZ, UP0, !UPT ;  /* 0x00000009ff0b7290 */ /* 0x000fd800087fe4ff */
.L_x_70:
[----:B------:R-:W-:Y:S02]  /*41e0*/  PLOP3.LUT P1, PT, P1, P0, PT, 0xf2, 0x2f ;  /* 0x00000000002f781c */ /* 0x000fe40000f21e72 */
[----:B------:R-:W-:-:S08]  /*41f0*/  @P0 R2UR P1, UR6, R54 ;  /* 0x00000000360602ca */ /* 0x000fd00000020000 */
[----:B------:R-:W-:Y:S02]  /*4200*/  PLOP3.LUT P1, PT, P1, P0, PT, 0xf2, 0x2f ;  /* 0x00000000002f781c */ /* 0x000fe40000f21e72 */
[----:B------:R-:W-:-:S08]  /*4210*/  @P0 R2UR.OR P1, UR5, R81 ;  /* 0x00000000510502ca */ /* 0x000fd00000120000 */
[----:B------:R-:W-:Y:S02]  /*4220*/  PLOP3.LUT P1, PT, P1, P0, PT, 0xf2, 0x2f ;  /* 0x00000000002f781c */ /* 0x000fe40000f21e72 */
[----:B------:R-:W-:-:S08]  /*4230*/  @P0 R2UR.OR P1, UR4, R4 ;  /* 0x00000000040402ca */ /* 0x000fd00000120000 */
[----:B------:R-:W-:Y:S02]  /*4240*/  @P0 PLOP3.LUT P0, PT, P1, PT, PT, 0x80, 0x8 ;  /* 0x000000000008081c */ /* 0x000fe40000f0f070 */
[----:B------:R-:W-:-:S03]  /*4250*/  PLOP3.LUT P1, PT, PT, PT, PT, 0x80, 0x8 ;  /* 0x000000000008781c */ /* 0x000fc60003f2f070 */
[----:B------:R2:W-:Y:S08]  /*4260*/  UTMASTG.2D [UR4], [UR10], desc[URZ] ;  /* 0x0000ff040a0073b5 */ /* 0x0005f00008009000 */
[----:B--2---:R-:W-:Y:S05]  /*4270*/  @P0 BRA.U.ANY `(.L_x_70) ;  /* 0xfffffffd00d80947 */ /* 0x004fea000393ffff */
[----:B------:R0:W-:Y:S01]  /*4280*/  UTMACMDFLUSH ;  /* 0x00000000000079b7 */ /* 0x0001e20000000000 */
[----:B------:R-:W-:-:S04]  /*4290*/  DEPBAR.LE SB0, 0x0 ;  /* 0x000080000000791a */ /* 0x000fc80000000000 */
.L_x_69:
[----:B------:R-:W-:Y:S05]  /*42a0*/  BSYNC.RECONVERGENT B0 ;  /* 0x0000000000007941 */ /* 0x000fea0003800200 */
.L_x_68:
[----:B------:R-:W-:Y:S01]  /*42b0*/  FMUL R129, R111, -1.4426950216293334961 ;  /* 0xbfb8aa3b6f817820 */ /* 0x000fe20000400000 */
[----:B------:R-:W-:Y:S01]  /*42c0*/  FMUL R128, R112, -1.4426950216293334961 ;  /* 0xbfb8aa3b70807820 */ /* 0x000fe20000400000 */
[----:B------:R-:W-:Y:S01]  /*42d0*/  FMUL R127, R113, -1.4426950216293334961 ;  /* 0xbfb8aa3b717f7820 */ /* 0x000fe20000400000 */
[----:B------:R-:W-:Y:S01]  /*42e0*/  FMUL R126, R114, -1.4426950216293334961 ;  /* 0xbfb8aa3b727e7820 */ /* 0x000fe20000400000 */
[----:B--2---:R-:W-:Y:S01]  /*42f0*/  FMUL R20, R47, -1.4426950216293334961 ;  /* 0xbfb8aa3b2f147820 */ /* 0x004fe20000400000 */
[----:B------:R-:W-:Y:S01]  /*4300*/  FMUL R4, R35, -1.4426950216293334961 ;  /* 0xbfb8aa3b23047820 */ /* 0x000fe20000400000 */
[----:B------:R-:W-:Y:S01]  /*4310*/  FMUL R125, R115, -1.4426950216293334961 ;  /* 0xbfb8aa3b737d7820 */ /* 0x000fe20000400000 */
[----:B------:R-:W-:Y:S01]  /*4320*/  FMUL R124, R116, -1.4426950216293334961 ;  /* 0xbfb8aa3b747c7820 */ /* 0x000fe20000400000 */
[----:B------:R-:W-:Y:S01]  /*4330*/  FMUL R8, R31, -1.4426950216293334961 ;  /* 0xbfb8aa3b1f087820 */ /* 0x000fe20000400000 */
[----:B------:R-:W2:Y:S01]  /*4340*/  MUFU.EX2 R129, R129 ;  /* 0x0000008100817308 */ /* 0x000ea20000000800 */
[----:B------:R-:W-:Y:S01]  /*4350*/  FMUL R123, R117, -1.4426950216293334961 ;  /* 0xbfb8aa3b757b7820 */ /* 0x000fe20000400000 */
[----:B------:R-:W-:Y:S01]  /*4360*/  FMUL R119, R38, -1.4426950216293334961 ;  /* 0xbfb8aa3b26777820 */ /* 0x000fe20000400000 */
[----:B------:R-:W-:Y:S01]  /*4370*/  FMUL R9, R30, -1.4426950216293334961 ;  /* 0xbfb8aa3b1e097820 */ /* 0x000fe20000400000 */
[----:B------:R-:W-:Y:S01]  /*4380*/  FMUL R7, R32, -1.4426950216293334961 ;  /* 0xbfb8aa3b20077820 */ /* 0x000fe20000400000 */
[----:B------:R-:W-:Y:S01]  /*4390*/  FMUL R122, R118, -1.4426950216293334961 ;  /* 0xbfb8aa3b767a7820 */ /* 0x000fe20000400000 */
[----:B------:R-:W-:Y:S01]  /*43a0*/  FMUL R81, R39, -1.4426950216293334961 ;  /* 0xbfb8aa3b27517820 */ /* 0x000fe20000400000 */
[----:B------:R-:W-:Y:S01]  /*43b0*/  FMUL R12, R27, -1.4426950216293334961 ;  /* 0xbfb8aa3b1b0c7820 */ /* 0x000fe20000400000 */
[----:B------:R-:W3:Y:S01]  /*43c0*/  MUFU.EX2 R128, R128 ;  /* 0x0000008000807308 */ /* 0x000ee20000000800 */
[----:B------:R-:W-:Y:S01]  /*43d0*/  FMUL R6, R33, -1.4426950216293334961 ;  /* 0xbfb8aa3b21067820 */ /* 0x000fe20000400000 */
[----:B------:R-:W-:Y:S01]  /*43e0*/  FMUL R15, R24, -1.4426950216293334961 ;  /* 0xbfb8aa3b180f7820 */ /* 0x000fe20000400000 */
[----:B------:R-:W-:Y:S01]  /*43f0*/  FMUL R14, R25, -1.4426950216293334961 ;  /* 0xbfb8aa3b190e7820 */ /* 0x000fe20000400000 */
[----:B------:R-:W-:Y:S01]  /*4400*/  FMUL R13, R26, -1.4426950216293334961 ;  /* 0xbfb8aa3b1a0d7820 */ /* 0x000fe20000400000 */
[----:B------:R-:W-:Y:S01]  /*4410*/  FMUL R21, R46, -1.4426950216293334961 ;  /* 0xbfb8aa3b2e157820 */ /* 0x000fe20000400000 */
[----:B------:R-:W-:Y:S01]  /*4420*/  FMUL R5, R34, -1.4426950216293334961 ;  /* 0xbfb8aa3b22057820 */ /* 0x000fe20000400000 */
[----:B------:R-:W-:Y:S01]  /*4430*/  FMUL R22, R45, -1.4426950216293334961 ;  /* 0xbfb8aa3b2d167820 */ /* 0x000fe20000400000 */
[----:B------:R-:W4:Y:S01]  /*4440*/  MUFU.EX2 R127, R127 ;  /* 0x0000007f007f7308 */ /* 0x000f220000000800 */
[----:B------:R-:W-:Y:S01]  /*4450*/  FMUL R23, R44, -1.4426950216293334961 ;  /* 0xbfb8aa3b2c177820 */ /* 0x000fe20000400000 */
[----:B------:R-:W-:Y:S01]  /*4460*/  FMUL R10, R29, -1.4426950216293334961 ;  /* 0xbfb8aa3b1d0a7820 */ /* 0x000fe20000400000 */
[----:B------:R-:W-:Y:S01]  /*4470*/  FMUL R16, R51, -1.4426950216293334961 ;  /* 0xbfb8aa3b33107820 */ /* 0x000fe20000400000 */
[----:B------:R-:W-:Y:S01]  /*4480*/  FMUL R18, R49, -1.4426950216293334961 ;  /* 0xbfb8aa3b31127820 */ /* 0x000fe20000400000 */
[----:B------:R-:W-:Y:S01]  /*4490*/  FMUL R19, R48, -1.4426950216293334961 ;  /* 0xbfb8aa3b30137820 */ /* 0x000fe20000400000 */
[----:B------:R-:W-:Y:S01]  /*44a0*/  FMUL R11, R28, -1.4426950216293334961 ;  /* 0xbfb8aa3b1c0b7820 */ /* 0x000fe20000400000 */
[----:B------:R-:W-:Y:S01]  /*44b0*/  FMUL R17, R50, -1.4426950216293334961 ;  /* 0xbfb8aa3b32117820 */ /* 0x000fe20000400000 */
[----:B------:R-:W5:Y:S01]  /*44c0*/  MUFU.EX2 R126, R126 ;  /* 0x0000007e007e7308 */ /* 0x000f620000000800 */
[----:B--2---:R-:W-:Y:S01]  /*44d0*/  FADD R130, R129, 1 ;  /* 0x3f80000081827421 */ /* 0x004fe20000000000 */
[----:B------:R-:W-:Y:S01]  /*44e0*/  FMUL R120, R37, -1.4426950216293334961 ;  /* 0xbfb8aa3b25787820 */ /* 0x000fe20000400000 */
[----:B---3--:R-:W-:Y:S01]  /*44f0*/  FADD R129, R128, 1 ;  /* 0x3f80000080817421 */ /* 0x008fe20000000000 */
[----:B------:R-:W-:Y:S01]  /*4500*/  FMUL R121, R36, -1.4426950216293334961 ;  /* 0xbfb8aa3b24797820 */ /* 0x000fe20000400000 */
[----:B------:R-:W-:Y:S01]  /*4510*/  BAR.SYNC.DEFER_BLOCKING 0x2, 0x80 ;  /* 0x0082000000007b1d */ /* 0x000fe20000010000 */
[----:B------:R-:W-:Y:S01]  /*4520*/  ISETP.NE.AND P2, PT, R78, RZ, PT ;  /* 0x000000ff4e00720c */ /* 0x000fe20003f45270 */
[----:B----4-:R-:W-:-:S04]  /*4530*/  FADD R128, R127, 1 ;  /* 0x3f8000007f807421 */ /* 0x010fc80000000000 */
[----:B------:R-:W2:Y:S01]  /*4540*/  MUFU.EX2 R20, R20 ;  /* 0x0000001400147308 */ /* 0x000ea20000000800 */
[----:B-----5:R-:W-:-:S07]  /*4550*/  FADD R127, R126, 1 ;  /* 0x3f8000007e7f7421 */ /* 0x020fce0000000000 */
[----:B------:R-:W3:Y:S08]  /*4560*/  MUFU.EX2 R4, R4 ;  /* 0x0000000400047308 */ /* 0x000ef00000000800 */
[----:B------:R-:W4:Y:S01]  /*4570*/  MUFU.EX2 R125, R125 ;  /* 0x0000007d007d7308 */ /* 0x000f220000000800 */
[----:B--2---:R-:W-:-:S07]  /*4580*/  FADD R20, R20, 1 ;  /* 0x3f80000014147421 */ /* 0x004fce0000000000 */
[----:B------:R-:W2:Y:S01]  /*4590*/  MUFU.EX2 R124, R124 ;  /* 0x0000007c007c7308 */ /* 0x000ea20000000800 */
[----:B---3--:R-:W-:-:S07]  /*45a0*/  FADD R4, R4, 1 ;  /* 0x3f80000004047421 */ /* 0x008fce0000000000 */
[----:B------:R-:W3:Y:S01]  /*45b0*/  MUFU.EX2 R8, R8 ;  /* 0x0000000800087308 */ /* 0x000ee20000000800 */
[----:B----4-:R-:W-:-:S07]  /*45c0*/  FADD R126, R125, 1 ;  /* 0x3f8000007d7e7421 */ /* 0x010fce0000000000 */
        /* <DEDUP_REMOVED lines=46> */
[----:B------:R-:W3:Y:S01]  /*48b0*/  MUFU.RCP R20, R20 ;  /* 0x0000001400147308 */ /* 0x000ee20000001000 */
[----:B----4-:R-:W-:-:S07]  /*48c0*/  FADD R120, R120, 1 ;  /* 0x3f80000078787421 */ /* 0x010fce0000000000 */
[----:B------:R-:W4:Y:S01]  /*48d0*/  MUFU.RCP R4, R4 ;  /* 0x0000000400047308 */ /* 0x000f220000001000 */
[----:B--2---:R-:W-:-:S07]  /*48e0*/  FADD R121, R121, 1 ;  /* 0x3f80000079797421 */ /* 0x004fce0000000000 */
[----:B------:R-:W2:Y:S01]  /*48f0*/  MUFU.RCP R122, R81 ;  /* 0x00000051007a7308 */ /* 0x000ea20000001000 */
[----:B---3--:R-:W-:-:S04]  /*4900*/  FMUL R47, R47, R20 ;  /* 0x000000142f2f7220 */ /* 0x008fc80000400000 */
[----:B------:R-:W-:-:S03]  /*4910*/  FMUL R98, R98, R47 ;  /* 0x0000002f62627220 */ /* 0x000fc60000400000 */
[----:B------:R-:W3:Y:S01]  /*4920*/  MUFU.RCP R8, R8 ;  /* 0x0000000800087308 */ /* 0x000ee20000001000 */
[----:B----4-:R-:W-:-:S04]  /*4930*/  FMUL R4, R35, R4 ;  /* 0x0000000423047220 */ /* 0x010fc80000400000 */
[----:B------:R-:W-:-:S03]  /*4940*/  FMUL R4, R43, R4 ;  /* 0x000000042b047220 */ /* 0x000fc60000400000 */
[----:B------:R-:W4:Y:S01]  /*4950*/  MUFU.RCP R119, R119 ;  /* 0x0000007700777308 */ /* 0x000f220000001000 */
[----:B--2---:R-:W-:Y:S01]  /*4960*/  FMUL R39, R39, R122 ;  /* 0x0000007a27277220 */ /* 0x004fe20000400000 */
[----:B------:R-:W-:-:S03]  /*4970*/  FMUL R4, R77, R4 ;  /* 0x000000044d047220 */ /* 0x000fc60000400000 */
[----:B------:R-:W-:-:S03]  /*4980*/  FMUL R94, R94, R39 ;  /* 0x000000275e5e7220 */ /* 0x000fc60000400000 */
[----:B------:R-:W2:Y:S01]  /*4990*/  MUFU.RCP R9, R9 ;  /* 0x0000000900097308 */ /* 0x000ea20000001000 */
[----:B---3--:R-:W-:Y:S01]  /*49a0*/  FMUL R31, R31, R8 ;  /* 0x000000081f1f7220 */ /* 0x008fe20000400000 */
[----:B------:R-:W-:-:S03]  /*49b0*/  FMUL R94, R77, R94 ;  /* 0x0000005e4d5e7220 */ /* 0x000fc60000400000 */
[----:B------:R-:W-:-:S03]  /*49c0*/  FMUL R110, R110, R31 ;  /* 0x0000001f6e6e7220 */ /* 0x000fc60000400000 */
[----:B------:R-:W3:Y:S01]  /*49d0*/  MUFU.RCP R7, R7 ;  /* 0x0000000700077308 */ /* 0x000ee20000001000 */
[----:B----4-:R-:W-:-:S04]  /*49e0*/  FMUL R38, R38, R119 ;  /* 0x0000007726267220 */ /* 0x010fc80000400000 */
[----:B------:R-:W-:-:S03]  /*49f0*/  FMUL R38, R93, R38 ;  /* 0x000000265d267220 */ /* 0x000fc60000400000 */
[----:B------:R-:W4:Y:S01]  /*4a00*/  MUFU.RCP R123, R123 ;  /* 0x0000007b007b7308 */ /* 0x000f220000001000 */
[----:B--2---:R-:W-:-:S04]  /*4a10*/  FMUL R30, R30, R9 ;  /* 0x000000091e1e7220 */ /* 0x004fc80000400000 */
[----:B------:R-:W-:-:S03]  /*4a20*/  FMUL R30, R109, R30 ;  /* 0x0000001e6d1e7220 */ /* 0x000fc60000400000 */
[----:B------:R-:W2:Y:S01]  /*4a30*/  MUFU.RCP R12, R12 ;  /* 0x0000000c000c7308 */ /* 0x000ea20000001000 */
[----:B---3--:R-:W-:Y:S01]  /*4a40*/  FMUL R7, R32, R7 ;  /* 0x0000000720077220 */ /* 0x008fe20000400000 */
[----:B------:R-:W-:-:S03]  /*4a50*/  FMUL R30, R77, R30 ;  /* 0x0000001e4d1e7220 */ /* 0x000fc60000400000 */
[----:B------:R-:W-:Y:S01]  /*4a60*/  FMUL R40, R40, R7 ;  /* 0x0000000728287220 */ /* 0x000fe20000400000 */
[----:B------:R-:W-:Y:S02]  /*4a70*/  FMUL R7, R77, R98 ;  /* 0x000000624d077220 */ /* 0x000fe40000400000 */
        /* <DEDUP_REMOVED lines=8> */
[----:B---3--:R-:W-:-:S04]  /*4b00*/  FMUL R6, R33, R6 ;  /* 0x0000000621067220 */ /* 0x008fc80000400000 */
[----:B------:R-:W-:-:S03]  /*4b10*/  FMUL R6, R41, R6 ;  /* 0x0000000629067220 */ /* 0x000fc60000400000 */
[----:B------:R-:W3:Y:S01]  /*4b20*/  MUFU.RCP R13, R13 ;  /* 0x0000000d000d7308 */ /* 0x000ee20000001000 */
[----:B----4-:R-:W-:Y:S01]  /*4b30*/  FMUL R24, R24, R15 ;  /* 0x0000000f18187220 */ /* 0x010fe20000400000 */
[----:B------:R-:W-:-:S03]  /*4b40*/  FMUL R15, R77, R38 ;  /* 0x000000264d0f7220 */ /* 0x000fc60000400000 */
[----:B------:R-:W-:Y:S02]  /*4b50*/  FMUL R24, R103, R24 ;  /* 0x0000001867187220 */ /* 0x000fe40000400000 */
[----:B------:R-:W-:Y:S01]  /*4b60*/  FMNMX.NAN R12, |R15|, |R30|, !PT ;  /* 0x4000001e0f0c7209 */ /* 0x000fe20007820200 */
[----:B------:R-:W4:Y:S01]  /*4b70*/  MUFU.RCP R21, R21 ;  /* 0x0000001500157308 */ /* 0x000f220000001000 */
[----:B--2---:R-:W-:Y:S01]  /*4b80*/  FMUL R25, R25, R14 ;  /* 0x0000000e19197220 */ /* 0x004fe20000400000 */
[----:B------:R-:W-:-:S03]  /*4b90*/  FMUL R24, R77, R24 ;  /* 0x000000184d187220 */ /* 0x000fc60000400000 */
[----:B------:R-:W-:-:S03]  /*4ba0*/  FMUL R104, R104, R25 ;  /* 0x0000001968687220 */ /* 0x000fc60000400000 */
[----:B------:R-:W2:Y:S01]  /*4bb0*/  MUFU.RCP R5, R5 ;  /* 0x0000000500057308 */ /* 0x000ea20000001000 */
[----:B---3--:R-:W-:Y:S01]  /*4bc0*/  FMUL R26, R26, R13 ;  /* 0x0000000d1a1a7220 */ /* 0x008fe20000400000 */
[----:B------:R-:W-:-:S03]  /*4bd0*/  FMUL R13, R77, R110 ;  /* 0x0000006e4d0d7220 */ /* 0x000fc60000400000 */
[----:B------:R-:W-:Y:S02]  /*4be0*/  FMUL R26, R105, R26 ;  /* 0x0000001a691a7220 */ /* 0x000fe40000400000 */
[----:B------:R-:W-:Y:S01]  /*4bf0*/  FMNMX.NAN R14, |R94|, |R13|, !PT ;  /* 0x4000000d5e0e7209 */ /* 0x000fe20007820200 */
[----:B------:R-:W3:Y:S01]  /*4c00*/  MUFU.RCP R126, R126 ;  /* 0x0000007e007e7308 */ /* 0x000ee20000001000 */
[----:B----4-:R-:W-:Y:S01]  /*4c10*/  FMUL R46, R46, R21 ;  /* 0x000000152e2e7220 */ /* 0x010fe20000400000 */
[C---:B------:R-:W-:Y:S01]  /*4c20*/  FMUL R21, R77.reuse, R106 ;  /* 0x0000006a4d157220 */ /* 0x040fe20000400000 */
[----:B------:R-:W-:Y:S01]  /*4c30*/  FMUL R26, R77, R26 ;  /* 0x0000001a4d1a7220 */ /* 0x000fe20000400000 */
[----:B------:R-:W-:Y:S01]  /*4c40*/  F2FP.SATFINITE.E2M1.F32.PACK_AB_MERGE_C R94, R94, R15, RZ ;  /* 0x0000000f5e5e723e */ /* 0x000fe200042070ff */
[----:B------:R-:W-:Y:S01]  /*4c50*/  FMUL R46, R97, R46 ;  /* 0x0000002e612e7220 */ /* 0x000fe20000400000 */
[----:B------:R-:W-:Y:S02]  /*4c60*/  F2FP.SATFINITE.E2M1.F32.PACK_AB_MERGE_C R30, R13, R30, RZ ;  /* 0x0000001e0d1e723e */ /* 0x000fe400042070ff */
        /* <DEDUP_REMOVED lines=11> */
[----:B------:R-:W-:-:S03]  /*4d20*/  FMUL R15, R77, R126 ;  /* 0x0000007e4d0f7220 */ /* 0x000fc60000400000 */
[----:B------:R-:W-:-:S03]  /*4d30*/  FMUL R88, R88, R125 ;  /* 0x0000007d58587220 */ /* 0x000fc60000400000 */
[----:B------:R-:W4:Y:S01]  /*4d40*/  MUFU.RCP R124, R124 ;  /* 0x0000007c007c7308 */ /* 0x000f220000001000 */
[----:B--2---:R-:W-:Y:S01]  /*4d50*/  FMUL R45, R45, R22 ;  /* 0x000000162d2d7220 */ /* 0x004fe20000400000 */
[----:B------:R-:W-:-:S03]  /*4d60*/  FMUL R88, R77, R88 ;  /* 0x000000584d587220 */ /* 0x000fc60000400000 */
[----:B------:R-:W-:-:S03]  /*4d70*/  FMUL R96, R96, R45 ;  /* 0x0000002d60607220 */ /* 0x000fc60000400000 */
[----:B------:R-:W2:Y:S01]  /*4d80*/  MUFU.RCP R10, R10 ;  /* 0x0000000a000a7308 */ /* 0x000ea20000001000 */
[----:B---3--:R-:W-:Y:S01]  /*4d90*/  FMUL R44, R44, R23 ;  /* 0x000000172c2c7220 */ /* 0x008fe20000400000 */
[C---:B------:R-:W-:Y:S01]  /*4da0*/  FMUL R23, R77.reuse, R104 ;  /* 0x000000684d177220 */ /* 0x040fe20000400000 */
[----:B------:R-:W-:Y:S02]  /*4db0*/  FMUL R5, R77, R96 ;  /* 0x000000604d057220 */ /* 0x000fe40000400000 */
[----:B------:R-:W-:-:S03]  /*4dc0*/  FMUL R44, R95, R44 ;  /* 0x0000002c5f2c7220 */ /* 0x000fc60000400000 */
[----:B------:R-:W3:Y:S01]  /*4dd0*/  MUFU.RCP R16, R16 ;  /* 0x0000001000107308 */ /* 0x000ee20000001000 */
[----:B----4-:R-:W-:Y:S01]  /*4de0*/  FMUL R124, R117, R124 ;  /* 0x0000007c757c7220 */ /* 0x010fe20000400000 */
[----:B------:R-:W-:-:S03]  /*4df0*/  FMUL R44, R77, R44 ;  /* 0x0000002c4d2c7220 */ /* 0x000fc60000400000 */
[----:B------:R-:W-:-:S03]  /*4e00*/  FMUL R124, R89, R124 ;  /* 0x0000007c597c7220 */ /* 0x000fc60000400000 */
[----:B------:R-:W4:Y:S01]  /*4e10*/  MUFU.RCP R18, R18 ;  /* 0x0000001200127308 */ /* 0x000f220000001000 */
[----:B--2---:R-:W-:Y:S01]  /*4e20*/  FMUL R29, R29, R10 ;  /* 0x0000000a1d1d7220 */ /* 0x004fe20000400000 */
[----:B------:R-:W-:Y:S01]  /*4e30*/  FMUL R10, R77, R6 ;  /* 0x000000064d0a7220 */ /* 0x000fe20000400000 */
[----:B------:R-:W-:Y:S02]  /*4e40*/  FMNMX.NAN R6, |R7|, |R4|, !PT ;  /* 0x4000000407067209 */ /* 0x000fe40007820200 */
[----:B------:R-:W-:Y:S01]  /*4e50*/  F2FP.SATFINITE.E2M1.F32.PACK_AB_MERGE_C R4, R4, R9, RZ ;  /* 0x000000090404723e */ /* 0x000fe200042070ff */
[----:B------:R-:W-:Y:S01]  /*4e60*/  FMUL R108, R108, R29 ;  /* 0x0000001d6c6c7220 */ /* 0x000fe20000400000 */
[----:B------:R-:W-:Y:S01]  /*4e70*/  FMNMX.NAN R9, |R5|, |R10|, !PT ;  /* 0x4000000a05097209 */ /* 0x000fe20007820200 */
[----:B------:R-:W2:Y:S01]  /*4e80*/  MUFU.RCP R127, R127 ;  /* 0x0000007f007f7308 */ /* 0x000ea20000001000 */
[----:B---3--:R-:W-:Y:S01]  /*4e90*/  FMUL R51, R51, R16 ;  /* 0x0000001033337220 */ /* 0x008fe20000400000 */
[----:B------:R-:W-:Y:S01]  /*4ea0*/  FMNMX3.NAN R16, |R90|, |R21|, R6, !PT ;  /* 0x400000155a107276 */ /* 0x000fe20007820206 */
[----:B------:R-:W-:Y:S01]  /*4eb0*/  FMUL R108, R77, R108 ;  /* 0x0000006c4d6c7220 */ /* 0x000fe20000400000 */
[----:B------:R-:W-:Y:S01]  /*4ec0*/  F2FP.SATFINITE.E2M1.F32.PACK_AB_MERGE_C R21, R21, R26, RZ ;  /* 0x0000001a1515723e */ /* 0x000fe200042070ff */
[----:B------:R-:W-:Y:S01]  /*4ed0*/  FMUL R102, R102, R51 ;  /* 0x0000003366667220 */ /* 0x000fe20000400000 */
[----:B------:R-:W-:-:S02]  /*4ee0*/  F2FP.SATFINITE.E2M1.F32.PACK_AB_MERGE_C R6, R88, R15, RZ ;  /* 0x0000000f5806723e */ /* 0x000fc400042070ff */
[----:B------:R-:W3:Y:S01]  /*4ef0*/  MUFU.RCP R19, R19 ;  /* 0x0000001300137308 */ /* 0x000ee20000001000 */
[----:B----4-:R-:W-:Y:S01]  /*4f00*/  FMUL R49, R49, R18 ;  /* 0x0000001231317220 */ /* 0x010fe20000400000 */
[----:B------:R-:W-:Y:S01]  /*4f10*/  F2FP.SATFINITE.E2M1.F32.PACK_AB_MERGE_C R18, R23, R24, RZ ;  /* 0x000000181712723e */ /* 0x000fe200042070ff */
[----:B------:R-:W-:Y:S01]  /*4f20*/  FMUL R29, R77, R102 ;  /* 0x000000664d1d7220 */ /* 0x000fe20000400000 */
[----:B------:R-:W-:Y:S01]  /*4f30*/  PRMT R21, R21, 0x7054, RZ ;  /* 0x0000705415157816 */ /* 0x000fe200000000ff */
[----:B------:R-:W-:Y:S01]  /*4f40*/  FMUL R100, R100, R49 ;  /* 0x0000003164647220 */ /* 0x000fe20000400000 */
[----:B------:R-:W-:Y:S02]  /*4f50*/  PRMT R18, R18, 0x7604, RZ ;  /* 0x0000760412127816 */ /* 0x000fe400000000ff */
[----:B------:R-:W4:Y:S01]  /*4f60*/  MUFU.RCP R128, R128 ;  /* 0x0000008000807308 */ /* 0x000f220000001000 */
[----:B--2---:R-:W-:Y:S01]  /*4f70*/  FMUL R127, R114, R127 ;  /* 0x0000007f727f7220 */ /* 0x004fe20000400000 */
[----:B------:R-:W-:Y:S01]  /*4f80*/  F2FP.SATFINITE.E2M1.F32.PACK_AB_MERGE_C R7, R7, R46, RZ ;  /* 0x0000002e0707723e */ /* 0x000fe200042070ff */
[----:B------:R-:W-:Y:S01]  /*4f90*/  FMUL R33, R77, R100 ;  /* 0x000000644d217220 */ /* 0x000fe20000400000 */
[----:B------:R-:W-:Y:S01]  /*4fa0*/  F2FP.SATFINITE.E2M1.F32.PACK_AB_MERGE_C R5, R5, R44, RZ ;  /* 0x0000002c0505723e */ /* 0x000fe200042070ff */
[----:B------:R-:W-:Y:S01]  /*4fb0*/  FMUL R86, R86, R127 ;  /* 0x0000007f56567220 */ /* 0x000fe20000400000 */
[----:B------:R-:W-:-:S02]  /*4fc0*/  PRMT R25, R6, 0x7604, RZ ;  /* 0x0000760406197816 */ /* 0x000fc400000000ff */
[----:B------:R-:W2:Y:S01]  /*4fd0*/  MUFU.RCP R11, R11 ;  /* 0x0000000b000b7308 */ /* 0x000ea20000001000 */
[----:B---3--:R-:W-:Y:S01]  /*4fe0*/  FMUL R48, R48, R19 ;  /* 0x0000001330307220 */ /* 0x008fe20000400000 */
[C---:B------:R-:W-:Y:S01]  /*4ff0*/  FMUL R19, R77.reuse, R124 ;  /* 0x0000007c4d137220 */ /* 0x040fe20000400000 */
[----:B------:R-:W-:Y:S01]  /*5000*/  LOP3.LUT R18, R18, R21, RZ, 0xfc, !PT ;  /* 0x0000001512127212 */ /* 0x000fe200078efcff */
[----:B------:R-:W-:Y:S01]  /*5010*/  FMUL R86, R77, R86 ;  /* 0x000000564d567220 */ /* 0x000fe20000400000 */
[----:B------:R-:W-:Y:S01]  /*5020*/  PRMT R7, R7, 0x7054, RZ ;  /* 0x0000705407077816 */ /* 0x000fe200000000ff */
[----:B------:R-:W-:Y:S01]  /*5030*/  FMUL R48, R99, R48 ;  /* 0x0000003063307220 */ /* 0x000fe20000400000 */
[----:B------:R-:W-:Y:S01]  /*5040*/  F2FP.SATFINITE.E2M1.F32.PACK_AB_MERGE_C R90, R90, R19, RZ ;  /* 0x000000135a5a723e */ /* 0x000fe200042070ff */
[----:B------:R-:W3:Y:S01]  /*5050*/  MUFU.RCP R17, R17 ;  /* 0x0000001100117308 */ /* 0x000ee20000001000 */
[----:B----4-:R-:W-:Y:S01]  /*5060*/  FMUL R128, R113, R128 ;  /* 0x0000008071807220 */ /* 0x010fe20000400000 */
[----:B------:R-:W-:Y:S01]  /*5070*/  PRMT R6, R5, 0x7604, RZ ;  /* 0x0000760405067816 */ /* 0x000fe200000000ff */
[----:B------:R-:W-:Y:S01]  /*5080*/  FMUL R48, R77, R48 ;  /* 0x000000304d307220 */ /* 0x000fe20000400000 */
[----:B------:R-:W-:Y:S01]  /*5090*/  PRMT R90, R90, 0x7054, RZ ;  /* 0x000070545a5a7816 */ /* 0x000fe200000000ff */
[----:B------:R-:W-:Y:S01]  /*50a0*/  FMUL R128, R85, R128 ;  /* 0x0000008055807220 */ /* 0x000fe20000400000 */
[----:B------:R-:W-:-:S02]  /*50b0*/  PRMT R4, R4, 0x7054, RZ ;  /* 0x0000705404047816 */ /* 0x000fc400000000ff */
[----:B------:R-:W4:Y:S01]  /*50c0*/  MUFU.RCP R120, R120 ;  /* 0x0000007800787308 */ /* 0x000f220000001000 */
[----:B--2---:R-:W-:Y:S01]  /*50d0*/  FMUL R28, R28, R11 ;  /* 0x0000000b1c1c7220 */ /* 0x004fe20000400000 */
[C---:B------:R-:W-:Y:S01]  /*50e0*/  FMUL R11, R77.reuse, R40 ;  /* 0x000000284d0b7220 */ /* 0x040fe20000400000 */
[----:B------:R-:W-:Y:S01]  /*50f0*/  FMUL R21, R77, R128 ;  /* 0x000000804d157220 */ /* 0x000fe20000400000 */
[----:B------:R-:W-:Y:S01]  /*5100*/  LOP3.LUT R7, R6, R7, RZ, 0xfc, !PT ;  /* 0x0000000706077212 */ /* 0x000fe200078efcff */
[----:B------:R-:W-:Y:S01]  /*5110*/  FMUL R28, R107, R28 ;  /* 0x0000001c6b1c7220 */ /* 0x000fe20000400000 */
[----:B------:R-:W-:Y:S02]  /*5120*/  FMNMX3.NAN R31, |R86|, |R29|, R14, !PT ;  /* 0x4000001d561f7276 */ /* 0x000fe4000782020e */
[----:B------:R-:W2:Y:S01]  /*5130*/  MUFU.RCP R121, R121 ;  /* 0x0000007900797308 */ /* 0x000ea20000001000 */
[----:B---3--:R-:W-:Y:S01]  /*5140*/  FMUL R50, R50, R17 ;  /* 0x0000001132327220 */ /* 0x008fe20000400000 */
[-C--:B------:R-:W-:Y:S01]  /*5150*/  F2FP.SATFINITE.E2M1.F32.PACK_AB_MERGE_C R10, R10, R11.reuse, RZ ;  /* 0x0000000b0a0a723e */ /* 0x080fe200042070ff */
[----:B------:R-:W-:Y:S01]  /*5160*/  FMUL R17, R77, R28 ;  /* 0x0000001c4d117220 */ /* 0x000fe20000400000 */
[----:B------:R-:W-:Y:S01]  /*5170*/  FMNMX.NAN R44, |R44|, |R11|, !PT ;  /* 0x4000000b2c2c7209 */ /* 0x000fe20007820200 */
[----:B------:R-:W-:Y:S01]  /*5180*/  FMUL R50, R101, R50 ;  /* 0x0000003265327220 */ /* 0x000fe20000400000 */
[----:B------:R-:W-:-:S02]  /*5190*/  PRMT R5, R10, 0x7604, RZ ;  /* 0x000076040a057816 */ /* 0x000fc400000000ff */
[----:B------:R-:W3:Y:S01]  /*51a0*/  MUFU.RCP R130, R130 ;  /* 0x0000008200827308 */ /* 0x000ee20000001000 */
[----:B----4-:R-:W-:Y:S01]  /*51b0*/  FMUL R37, R37, R120 ;  /* 0x0000007825257220 */ /* 0x010fe20000400000 */
[----:B------:R-:W-:Y:S01]  /*51c0*/  FMUL R50, R77, R50 ;  /* 0x000000324d327220 */ /* 0x000fe20000400000 */
[----:B------:R-:W-:Y:S02]  /*51d0*/  LOP3.LUT R25, R25, R90, RZ, 0xfc, !PT ;  /* 0x0000005a19197212 */ /* 0x000fe400078efcff */
[----:B------:R-:W-:Y:S01]  /*51e0*/  FMUL R92, R92, R37 ;  /* 0x000000255c5c7220 */ /* 0x000fe20000400000 */
[----:B------:R-:W-:Y:S02]  /*51f0*/  F2FP.SATFINITE.E2M1.F32.PACK_AB_MERGE_C R86, R86, R21, RZ ;  /* 0x000000155656723e */ /* 0x000fe400042070ff */
[----:B------:R-:W4:Y:S01]  /*5200*/  MUFU.RCP R129, R129 ;  /* 0x0000008100817308 */ /* 0x000f220000001000 */
[----:B--2---:R-:W-:Y:S01]  /*5210*/  FMUL R36, R36, R121 ;  /* 0x0000007924247220 */ /* 0x004fe20000400000 */
[----:B------:R-:W-:Y:S01]  /*5220*/  FMUL R11, R77, R92 ;  /* 0x0000005c4d0b7220 */ /* 0x000fe20000400000 */
[----:B------:R-:W-:-:S02]  /*5230*/  LOP3.LUT R5, R5, R4, RZ, 0xfc, !PT ;  /* 0x0000000405057212 */ /* 0x000fc400078efcff */
[----:B------:R-:W-:Y:S01]  /*5240*/  FMUL R36, R91, R36 ;  /* 0x000000245b247220 */ /* 0x000fe20000400000 */
[----:B------:R-:W-:Y:S02]  /*5250*/  F2FP.SATFINITE.E2M1.F32.PACK_AB_MERGE_C R29, R29, R50, RZ ;  /* 0x000000321d1d723e */ /* 0x000fe400042070ff */
[----:B------:R-:W-:Y:S01]  /*5260*/  FMNMX.NAN R13, |R11|, |R108|, !PT ;  /* 0x4000006c0b0d7209 */ /* 0x000fe20007820200 */
[----:B---3--:R-:W-:Y:S01]  /*5270*/  FMUL R130, R111, R130 ;  /* 0x000000826f827220 */ /* 0x008fe20000400000 */
[----:B------:R-:W-:Y:S01]  /*5280*/  FMUL R36, R77, R36 ;  /* 0x000000244d247220 */ /* 0x000fe20000400000 */
[----:B------:R-:W-:Y:S02]  /*5290*/  LOP3.LUT R94, R7, 0xff, R94, 0xf8, !PT ;  /* 0x000000ff075e7812 */ /* 0x000fe400078ef85e */
[----:B------:R-:W-:Y:S01]  /*52a0*/  FMUL R130, R83, R130 ;  /* 0x0000008253827220 */ /* 0x000fe20000400000 */
[----:B------:R-:W-:Y:S02]  /*52b0*/  LOP3.LUT R4, R25, 0xff, R86, 0xf8, !PT ;  /* 0x000000ff19047812 */ /* 0x000fe400078ef856 */
[----:B------:R-:W-:Y:S01]  /*52c0*/  F2FP.SATFINITE.E2M1.F32.PACK_AB_MERGE_C R11, R11, R36, RZ ;  /* 0x000000240b0b723e */ /* 0x000fe200042070ff */
[----:B----4-:R-:W-:Y:S01]  /*52d0*/  FMUL R129, R112, R129 ;  /* 0x0000008170817220 */ /* 0x010fe20000400000 */
[----:B------:R-:W-:Y:S01]  /*52e0*/  FMUL R27, R77, R130 ;  /* 0x000000824d1b7220 */ /* 0x000fe20000400000 */
[----:B------:R-:W-:-:S02]  /*52f0*/  FMNMX.NAN R36, |R36|, |R17|, !PT ;  /* 0x4000001124247209 */ /* 0x000fc40007820200 */
[----:B------:R-:W-:Y:S01]  /*5300*/  FMUL R84, R84, R129 ;  /* 0x0000008154547220 */ /* 0x000fe20000400000 */
[----:B------:R-:W-:Y:S02]  /*5310*/  F2FP.SATFINITE.E2M1.F32.PACK_AB_MERGE_C R17, R108, R17, RZ ;  /* 0x000000116c11723e */ /* 0x000fe400042070ff */
[----:B------:R-:W-:Y:S01]  /*5320*/  LOP3.LUT R29, R18, 0xff, R29, 0xf8, !PT ;  /* 0x000000ff121d7812 */ /* 0x000fe200078ef81d */
[----:B------:R-:W-:Y:S01]  /*5330*/  FMUL R84, R77, R84 ;  /* 0x000000544d547220 */ /* 0x000fe20000400000 */
[----:B------:R-:W-:Y:S02]  /*5340*/  F2FP.SATFINITE.E2M1.F32.PACK_AB_MERGE_C R6, R33, R48, RZ ;  /* 0x000000302106723e */ /* 0x000fe400042070ff */
[----:B------:R-:W-:Y:S02]  /*5350*/  LOP3.LUT R30, R5, 0xff, R30, 0xf8, !PT ;  /* 0x000000ff051e7812 */ /* 0x000fe400078ef81e */
[----:B------:R-:W-:Y:S02]  /*5360*/  F2FP.SATFINITE.E2M1.F32.PACK_AB_MERGE_C R7, R84, R27, RZ ;  /* 0x0000001b5407723e */ /* 0x000fe400042070ff */
[----:B------:R-:W-:-:S02]  /*5370*/  PRMT R5, R11, 0x6540, R94 ;  /* 0x000065400b057816 */ /* 0x000fc4000000005e */
[----:B------:R-:W-:Y:S02]  /*5380*/  PRMT R4, R7, 0x6540, R4 ;  /* 0x0000654007047816 */ /* 0x000fe40000000004 */
[----:B------:R-:W-:Y:S02]  /*5390*/  PRMT R6, R6, 0x6540, R29 ;  /* 0x0000654006067816 */ /* 0x000fe4000000001d */
[----:B------:R-:W-:Y:S02]  /*53a0*/  PRMT R7, R17, 0x6540, R30 ;  /* 0x0000654011077816 */ /* 0x000fe4000000001e */
[----:B------:R-:W-:Y:S02]  /*53b0*/  FMNMX3.NAN R8, |R19|, |R26|, R8, !PT ;  /* 0x4000001a13087276 */ /* 0x000fe40007820208 */
[----:B------:R-:W-:Y:S01]  /*53c0*/  FMNMX3.NAN R21, |R21|, |R50|, R12, !PT ;  /* 0x4000003215157276 */ /* 0x000fe2000782020c */
[----:B------:R2:W-:Y:S01]  /*53d0*/  STS.128 [R66+0x4400], R4 ;  /* 0x0044000442007388 */ /* 0x0005e20000000c00 */
[----:B------:R-:W-:-:S02]  /*53e0*/  FMNMX3.NAN R9, |R88|, |R23|, R9, !PT ;  /* 0x4000001758097276 */ /* 0x000fc40007820209 */
[----:B------:R-:W-:Y:S01]  /*53f0*/  FMNMX3.NAN R84, |R84|, |R33|, R13, !PT ;  /* 0x4000002154547276 */ /* 0x000fe2000782020d */
[----:B------:R3:W-:Y:S06]  /*5400*/  MEMBAR.ALL.CTA ;  /* 0x0000000000007992 */ /* 0x0007ec0000008000 */
[----:B---3--:R-:W3:Y:S01]  /*5410*/  FENCE.VIEW.ASYNC.S ;  /* 0x00000000000073c6 */ /* 0x008ee20000000000 */
[----:B------:R-:W-:Y:S02]  /*5420*/  FMNMX3.NAN R44, |R15|, |R24|, R44, !PT ;  /* 0x400000180f2c7276 */ /* 0x000fe4000782022c */
[----:B------:R-:W-:-:S02]  /*5430*/  FMNMX3.NAN R27, |R27|, |R48|, R36, !PT ;  /* 0x400000301b1b7276 */ /* 0x000fc40007820224 */
[----:B------:R-:W-:Y:S02]  /*5440*/  FMNMX.NAN R16, R16, R31, !PT ;  /* 0x0000001f10107209 */ /* 0x000fe40007820000 */
[----:B------:R-:W-:Y:S02]  /*5450*/  FMNMX.NAN R8, R8, R21, !PT ;  /* 0x0000001508087209 */ /* 0x000fe40007820000 */
[----:B------:R-:W-:Y:S02]  /*5460*/  FMNMX3.NAN R9, R84, R9, R16, !PT ;  /* 0x0000000954097276 */ /* 0x000fe40007820010 */
[----:B------:R-:W-:-:S04]  /*5470*/  FMNMX3.NAN R8, R27, R44, R8, !PT ;  /* 0x0000002c1b087276 */ /* 0x000fc80007820008 */
[----:B------:R-:W-:-:S04]  /*5480*/  FMNMX3.NAN R9, R8, R9, RZ, !PT ;  /* 0x0000000908097276 */ /* 0x000fc800078200ff */
[----:B------:R-:W-:Y:S01]  /*5490*/  FMNMX R80, R9, R80, !PT ;  /* 0x0000005009507209 */ /* 0x000fe20007800000 */
[----:B---3--:R-:W-:Y:S06]  /*54a0*/  BAR.SYNC.DEFER_BLOCKING 0x2, 0x80 ;  /* 0x0082000000007b1d */ /* 0x008fec0000010000 */
[----:B--2---:R-:W-:Y:S05]  /*54b0*/  @P2 BRA `(.L_x_71) ;  /* 0x0000000000442947 */ /* 0x004fea0003800000 */
[----:B------:R-:W-:Y:S01]  /*54c0*/  IMAD R82, R53, 0x4, R82 ;  /* 0x0000000435527824 */ /* 0x000fe200078e0252 */
[----:B------:R-:W-:Y:S01]  /*54d0*/  UIADD3 UR10, UP0, UPT, UR8, 0x2c0, URZ ;  /* 0x000002c0080a7890 */ /* 0x000fe2000ff1e0ff */
[----:B------:R-:W-:Y:S02]  /*54e0*/  PLOP3.LUT P0, PT, PT, PT, PT, 0x80, 0x8 ;  /* 0x000000000008781c */ /* 0x000fe40003f0f070 */
[----:B------:R-:W-:Y:S01]  /*54f0*/  IADD3 R4, PT, PT, R3, 0x4400, RZ ;  /* 0x0000440003047810 */ /* 0x000fe20007ffe0ff */
[----:B------:R-:W-:Y:S01]  /*5500*/  IMAD.SHL.U32 R82, R82, 0x10, RZ ;  /* 0x0000001052527824 */ /* 0x000fe200078e00ff */
[----:B------:R-:W-:-:S12]  /*5510*/  UIADD3.X UR11, UPT, UPT, URZ, UR9, URZ, UP0, !UPT ;  /* 0x00000009ff0b7290 */ /* 0x000fd800087fe4ff */
.L_x_72:
        /* <DEDUP_REMOVED lines=10> */
[----:B------:R0:W-:Y:S02]  /*55c0*/  UTMACMDFLUSH ;  /* 0x00000000000079b7 */ /* 0x0001e40000000000 */
.L_x_71:
[----:B------:R-:W-:Y:S01]  /*55d0*/  BAR.SYNC.DEFER_BLOCKING 0x2, 0x80 ;  /* 0x0082000000007b1d */ /* 0x000fe20000010000 */
[----:B------:R-:W-:Y:S01]  /*55e0*/  HFMA2 R82, -RZ, RZ, 0, 1.1920928955078125e-07 ;  /* 0x00000002ff527431 */ /* 0x000fe200000001ff */
[----:B------:R-:W-:-:S04]  /*55f0*/  PLOP3.LUT P0, PT, PT, PT, PT, 0x8, 0x80 ;  /* 0x000000000080781c */ /* 0x000fc80003f0e170 */
[----:B------:R-:W-:Y:S09]  /*5600*/  @P3 BRA `(.L_x_73) ;  /* 0xffffffe400083947 */ /* 0x000ff2000383ffff */
[----:B------:R-:W-:Y:S02]  /*5610*/  ELECT P0, URZ, PT ;  /* 0x0000000000ff782f */ /* 0x000fe40003800000 */
[----:B------:R-:W-:Y:S01]  /*5620*/  LEA R5, R64, R3, 0x3 ;  /* 0x0000000340057211 */ /* 0x000fe200078e18ff */
[----:B------:R-:W-:Y:S01]  /*5630*/  BSSY B0, `(.L_x_74) ;  /* 0x0000009000007945 */ /* 0x000fe20003800000 */
[----:B------:R-:W-:-:S09]  /*5640*/  SHF.L.U32 R6, R63, 0x1f, RZ ;  /* 0x0000001f3f067819 */ /* 0x000fd200000006ff */
[----:B------:R-:W-:Y:S02]  /*5650*/  @P0 VIADD R7, R55, 0x90 ;  /* 0x0000009037070836 */ /* 0x000fe40000000000 */
[----:B------:R-:W-:Y:S02]  /*5660*/  @P0 IMAD.MOV.U32 R4, RZ, RZ, 0x1 ;  /* 0x00000001ff040424 */ /* 0x000fe400078e00ff */
[----:B------:R-:W-:Y:S01]  /*5670*/  IMAD R55, R64, 0x10, R3 ;  /* 0x0000001040377824 */ /* 0x000fe200078e0203 */
[----:B------:R-:W-:-:S04]  /*5680*/  @P0 PRMT R7, R58, 0x654, R7 ;  /* 0x000006543a070816 */ /* 0x000fc80000000007 */
[----:B------:R2:W-:Y:S01]  /*5690*/  @P0 SYNCS.ARRIVE.TRANS64.RED.ART0 RZ, [R7+URZ], R4 ;  /* 0x0000000407ff09a7 */ /* 0x0005e200085004ff */
[----:B------:R-:W3:Y:S02]  /*56a0*/  SYNCS.PHASECHK.TRANS64.TRYWAIT P0, [R5+URZ+0xa0], R6 ;  /* 0x0000a006050075a7 */ /* 0x000ee400080011ff */
[----:B--23--:R-:W-:Y:S05]  /*56b0*/  @!P0 BRA `(.L_x_75) ;  /* 0x0000000c00588947 */ /* 0x00cfea0003800000 */
.L_x_111:
[----:B------:R-:W-:Y:S05]  /*56c0*/  BSYNC B0 ;  /* 0x0000000000007941 */ /* 0x000fea0003800000 */
.L_x_74:
[----:B------:R-:W3:Y:S01]  /*56d0*/  LDS.128 R52, [R55+0x36c10] ;  /* 0x036c100037347984 */ /* 0x000ee20000000c00 */
[----:B------:R-:W-:Y:S01]  /*56e0*/  CREDUX.MAXABS.F32.NAN UR4, R80 ;  /* 0x00000000500472cc */ /* 0x000fe20000006400 */
[----:B------:R-:W-:Y:S01]  /*56f0*/  BSSY.RECONVERGENT B0, `(.L_x_76) ;  /* 0x0000016000007945 */ /* 0x000fe20003800200 */
[----:B------:R-:W-:Y:S01]  /*5700*/  ISETP.NE.AND P0, PT, R59, RZ, PT ;  /* 0x000000ff3b00720c */ /* 0x000fe20003f05270 */
[----:B------:R4:W-:Y:S06]  /*5710*/  MEMBAR.ALL.CTA ;  /* 0x0000000000007992 */ /* 0x0009ec0000008000 */
[----:B----4-:R-:W4:Y:S01]  /*5720*/  FENCE.VIEW.ASYNC.S ;  /* 0x00000000000073c6 */ /* 0x010f220000000000 */
[----:B------:R-:W-:-:S02]  /*5730*/  VIADD R62, R62, 0x1 ;  /* 0x000000013e3e7836 */ /* 0x000fc40000000000 */
[----:B------:R-:W-:Y:S02]  /*5740*/  VIADD R64, R64, 0x1 ;  /* 0x0000000140407836 */ /* 0x000fe40000000000 */
[----:B------:R-:W-:Y:S01]  /*5750*/  IMAD.U32 R4, RZ, RZ, UR4 ;  /* 0x00000004ff047e24 */ /* 0x000fe2000f8e00ff */
[----:B----4-:R4:W-:Y:S04]  /*5760*/  SYNCS.ARRIVE.TRANS64.ART0 RZ, [R5+URZ+0xb0], R0 ;  /* 0x0000b00005ff79a7 */ /* 0x0109e800085000ff */
[----:B------:R4:W-:Y:S01]  /*5770*/  @!P0 STS [R75+0x36c00], R4 ;  /* 0x036c00044b008388 */ /* 0x0009e20000000800 */
[----:B------:R-:W-:Y:S01]  /*5780*/  BAR.SYNC.DEFER_BLOCKING 0x2, 0x80 ;  /* 0x0082000000007b1d */ /* 0x000fe20000010000 */
[----:B------:R-:W-:-:S13]  /*5790*/  LOP3.LUT P0, RZ, R78, R59, RZ, 0xfc, !PT ;  /* 0x0000003b4eff7212 */ /* 0x000fda000780fcff */
[----:B------:R-:W-:Y:S05]  /*57a0*/  @P0 BRA `(.L_x_77) ;  /* 0x0000000000280947 */ /* 0x000fea0003800000 */
[----:B------:R-:W-:Y:S01]  /*57b0*/  IMAD.U32 R2, RZ, RZ, UR7 ;  /* 0x00000007ff027e24 */ /* 0x000fe2000f8e00ff */
[----:B-1----:R-:W-:Y:S01]  /*57c0*/  MOV R3, 0x400 ;  /* 0x0000040000037802 */ /* 0x002fe20000000f00 */
[----:B------:R-:W1:Y:S03]  /*57d0*/  LDCU.64 UR4, c[0x0][0x740] ;  /* 0x0000e800ff0477ac */ /* 0x000e660008000a00 */
[----:B------:R-:W-:-:S05]  /*57e0*/  LEA R3, R2, R3, 0x18 ;  /* 0x0000000302037211 */ /* 0x000fca00078ec0ff */
[----:B--2-4-:R-:W2:Y:S01]  /*57f0*/  LDS.128 R4, [R3+0x36c00] ;  /* 0x036c000003047984 */ /* 0x014ea20000000c00 */
[----:B-1----:R-:W-:-:S04]  /*5800*/  LEA R8, P0, R57, UR4, 0x2 ;  /* 0x0000000439087c11 */ /* 0x002fc8000f8010ff */
[----:B------:R-:W-:Y:S02]  /*5810*/  LEA.HI.X R9, R57, UR5, R56, 0x2, P0 ;  /* 0x0000000539097c11 */ /* 0x000fe400080f1438 */
[----:B--2---:R-:W-:-:S04]  /*5820*/  FMNMX3 R4, R4, RZ, R5, !PT ;  /* 0x000000ff04047276 */ /* 0x004fc80007800005 */
[----:B------:R-:W-:-:S05]  /*5830*/  FMNMX3 R7, R4, R6, R7, !PT ;  /* 0x0000000604077276 */ /* 0x000fca0007800007 */
[----:B------:R1:W-:Y:S02]  /*5840*/  REDG.E.MAX.S32.STRONG.GPU desc[UR30][R8.64], R7 ;  /* 0x000000070800798e */ /* 0x0003e4000d12e31e */
.L_x_77:
[----:B------:R-:W-:Y:S05]  /*5850*/  BSYNC.RECONVERGENT B0 ;  /* 0x0000000000007941 */ /* 0x000fea0003800200 */
.L_x_76:
[----:B---3--:R-:W-:Y:S02]  /*5860*/  ISETP.NE.AND P0, PT, R55, 0x1, PT ;  /* 0x000000013700780c */ /* 0x008fe40003f05270 */
[----:B------:R-:W-:Y:S02]  /*5870*/  ISETP.NE.AND P1, PT, R64, 0x2, PT ;  /* 0x000000024000780c */ /* 0x000fe40003f25270 */
[----:B------:R-:W-:Y:S02]  /*5880*/  ISETP.NE.AND P2, PT, R62, 0x2, PT ;  /* 0x000000023e00780c */ /* 0x000fe40003f45270 */
[----:B------:R-:W-:Y:S02]  /*5890*/  SEL R6, RZ, 0x1, P1 ;  /* 0x00000001ff067807 */ /* 0x000fe40000800000 */
[----:B----4-:R-:W-:Y:S02]  /*58a0*/  SEL R4, RZ, 0x1, P2 ;  /* 0x00000001ff047807 */ /* 0x010fe40001000000 */
[----:B------:R-:W-:-:S02]  /*58b0*/  LOP3.LUT R63, R63, R6, RZ, 0x3c, !PT ;  /* 0x000000063f3f7212 */ /* 0x000fc400078e3cff */
[----:B------:R-:W-:Y:S02]  /*58c0*/  LOP3.LUT R61, R61, R4, RZ, 0x3c, !PT ;  /* 0x000000043d3d7212 */ /* 0x000fe400078e3cff */
[----:B------:R-:W-:Y:S02]  /*58d0*/  SEL R64, R64, RZ, P1 ;  /* 0x000000ff40407207 */ /* 0x000fe40000800000 */
[----:B------:R-:W-:Y:S01]  /*58e0*/  SEL R62, R62, RZ, P2 ;  /* 0x000000ff3e3e7207 */ /* 0x000fe20001000000 */
[----:B------:R-:W-:Y:S06]  /*58f0*/  @!P0 BRA `(.L_x_78) ;  /* 0xffffffdc00e08947 */ /* 0x000fec000383ffff */
.L_x_66:
[----:B------:R-:W-:-:S13]  /*5900*/  ISETP.NE.AND P0, PT, R78, RZ, PT ;  /* 0x000000ff4e00720c */ /* 0x000fda0003f05270 */
[----:B------:R-:W-:Y:S05]  /*5910*/  @P0 BRA `(.L_x_79) ;  /* 0x0000000000200947 */ /* 0x000fea0003800000 */
[----:B------:R-:W3:Y:S01]  /*5920*/  S2UR UR4, SR_CgaCtaId ;  /* 0x00000000000479c3 */ /* 0x000ee20000008800 */
[----:B------:R-:W-:Y:S01]  /*5930*/  ELECT P1, URZ, PT ;  /* 0x0000000000ff782f */ /* 0x000fe20003820000 */
[----:B------:R-:W-:-:S06]  /*5940*/  IMAD.MOV.U32 R4, RZ, RZ, 0x1 ;  /* 0x00000001ff047424 */ /* 0x000fcc00078e00ff */
[----:B------:R-:W-:Y:S06]  /*5950*/  UVIRTCOUNT.DEALLOC.SMPOOL 0x80 ;  /* 0x000000800000784c */ /* 0x000fec0000000000 */
[----:B--2---:R-:W-:Y:S01]  /*5960*/  @P1 MOV R5, 0x40 ;  /* 0x0000004000051802 */ /* 0x004fe20000000f00 */
[----:B---3--:R-:W-:-:S05]  /*5970*/  @P1 IMAD.U32 R2, RZ, RZ, UR4 ;  /* 0x00000004ff021e24 */ /* 0x008fca000f8e00ff */
[----:B------:R-:W-:-:S05]  /*5980*/  @P1 LEA R5, R2, R5, 0x18 ;  /* 0x0000000502051211 */ /* 0x000fca00078ec0ff */
[----:B------:R3:W-:Y:S02]  /*5990*/  @P1 STS.U8 [R5], R4 ;  /* 0x0000000405001388 */ /* 0x0007e40000000000 */
.L_x_79:
[----:B------:R-:W-:Y:S06]  /*59a0*/  BAR.SYNC.DEFER_BLOCKING 0x2, 0x80 ;  /* 0x0082000000007b1d */ /* 0x000fec0000010000 */
[----:B------:R-:W-:Y:S05]  /*59b0*/  @P0 BRA `(.L_x_80) ;  /* 0x0000000000d80947 */ /* 0x000fea0003800000 */
[----:B--23--:R-:W-:Y:S01]  /*59c0*/  VIADD R5, R3, 0xc0 ;  /* 0x000000c003057836 */ /* 0x00cfe20000000000 */
[----:B------:R-:W-:Y:S01]  /*59d0*/  LOP3.LUT R2, R2, 0x1, RZ, 0x3c, !PT ;  /* 0x0000000102027812 */ /* 0x000fe200078e3cff */
[----:B------:R-:W-:Y:S03]  /*59e0*/  BSSY B0, `(.L_x_81) ;  /* 0x0000005000007945 */ /* 0x000fe60003800000 */
[----:B------:R-:W-:-:S04]  /*59f0*/  PRMT R5, R2, 0x654, R5 ;  /* 0x0000065402057816 */ /* 0x000fc80000000005 */
[----:B------:R2:W-:Y:S01]  /*5a00*/  SYNCS.ARRIVE.TRANS64.RED.ART0 RZ, [R5+URZ], R0 ;  /* 0x0000000005ff79a7 */ /* 0x0005e200085004ff */
[----:B------:R-:W3:Y:S02]  /*5a10*/  SYNCS.PHASECHK.TRANS64.TRYWAIT P0, [R3+URZ+0xc0], RZ ;  /* 0x0000c0ff030075a7 */ /* 0x000ee400080011ff */
[----:B--23--:R-:W-:Y:S05]  /*5a20*/  @!P0 BRA `(.L_x_82) ;  /* 0x0000000800948947 */ /* 0x00cfea0003800000 */
.L_x_112:
[----:B------:R-:W-:Y:S05]  /*5a30*/  BSYNC B0 ;  /* 0x0000000000007941 */ /* 0x000fea0003800000 */
.L_x_81:
[----:B------:R-:W3:Y:S01]  /*5a40*/  S2UR UR5, SR_CgaCtaId ;  /* 0x00000000000579c3 */ /* 0x000ee20000008800 */
[----:B------:R-:W-:Y:S01]  /*5a50*/  NOP ;  /* 0x0000000000007918 */ /* 0x000fe20000000000 */
[----:B------:R-:W-:Y:S01]  /*5a60*/  UMOV UR4, 0x50 ;  /* 0x0000005000047882 */ /* 0x000fe20000000000 */
[----:B-1----:R-:W-:Y:S01]  /*5a70*/  LOP3.LUT R7, R76, 0xffff, RZ, 0xc0, !PT ;  /* 0x0000ffff4c077812 */ /* 0x002fe200078ec0ff */
[----:B------:R-:W-:-:S03]  /*5a80*/  IMAD.MOV.U32 R4, RZ, RZ, 0xffff ;  /* 0x0000ffffff047424 */ /* 0x000fc600078e00ff */
[----:B------:R-:W-:-:S05]  /*5a90*/  SHF.R.U32.HI R7, RZ, 0x5, R7 ;  /* 0x00000005ff077819 */ /* 0x000fca0000011607 */
[----:B------:R-:W-:Y:S01]  /*5aa0*/  VIADD R5, R7, 0x10 ;  /* 0x0000001007057836 */ /* 0x000fe20000000000 */
[----:B------:R-:W-:-:S04]  /*5ab0*/  SHF.L.U32 R7, R4, R7, RZ ;  /* 0x0000000704077219 */ /* 0x000fc800000006ff */
[----:B------:R-:W-:Y:S01]  /*5ac0*/  SHF.L.U32 R0, R0, R5, RZ ;  /* 0x0000000500007219 */ /* 0x000fe200000006ff */
[----:B---3--:R-:W-:-:S03]  /*5ad0*/  ULEA UR5, UR5, UR4, 0x18 ;  /* 0x0000000405057291 */ /* 0x008fc6000f8ec0ff */
[----:B------:R-:W-:-:S04]  /*5ae0*/  LOP3.LUT R7, R0, R7, RZ, 0xfc, !PT ;  /* 0x0000000700077212 */ /* 0x000fc800078efcff */
[C---:B------:R-:W-:Y:S02]  /*5af0*/  LOP3.LUT R5, R7.reuse, 0xffff, RZ, 0xc0, !PT ;  /* 0x0000ffff07057812 */ /* 0x040fe400078ec0ff */
[----:B------:R-:W1:Y:S02]  /*5b00*/  LDS R2, [UR5] ;  /* 0x00000005ff027984 */ /* 0x000e640008000800 */
[----:B-1----:R-:W-:-:S04]  /*5b10*/  LOP3.LUT R0, R7, 0xffff, R2, 0x80, !PT ;  /* 0x0000ffff07007812 */ /* 0x002fc800078e8002 */
[----:B------:R-:W-:-:S13]  /*5b20*/  ISETP.NE.AND P0, PT, R0, R5, PT ;  /* 0x000000050000720c */ /* 0x000fda0003f05270 */
[----:B------:R-:W-:Y:S05]  /*5b30*/  @P0 BRA `(.L_x_83) ;  /* 0x00000000006c0947 */ /* 0x000fea0003800000 */
[----:B------:R-:W-:Y:S02]  /*5b40*/  SHF.R.U32.HI R0, RZ, 0x10, R2 ;  /* 0x00000010ff007819 */ /* 0x000fe40000011602 */
[----:B------:R-:W-:-:S04]  /*5b50*/  SHF.R.U32.HI R5, RZ, 0x10, R7 ;  /* 0x00000010ff057819 */ /* 0x000fc80000011607 */
[----:B------:R-:W-:-:S04]  /*5b60*/  LOP3.LUT R0, R0, R5, RZ, 0xc0, !PT ;  /* 0x0000000500007212 */ /* 0x000fc800078ec0ff */
[----:B------:R-:W-:-:S13]  /*5b70*/  ISETP.NE.AND P0, PT, R0, R5, PT ;  /* 0x000000050000720c */ /* 0x000fda0003f05270 */
[----:B------:R-:W-:Y:S05]  /*5b80*/  @P0 BRA `(.L_x_84) ;  /* 0x00000000004c0947 */ /* 0x000fea0003800000 */
[----:B------:R-:W-:Y:S02]  /*5b90*/  R2UR UR4, R7 ;  /* 0x00000000070472ca */ /* 0x000fe400000e0000 */
[----:B------:R-:W-:Y:S02]  /*5ba0*/  ELECT P0, URZ, PT ;  /* 0x0000000000ff782f */ /* 0x000fe40003800000 */
[----:B------:R-:W-:-:S09]  /*5bb0*/  PLOP3.LUT P1, PT, PT, PT, PT, 0x8, 0x80 ;  /* 0x000000000080781c */ /* 0x000fd20003f2e170 */
[----:B------:R-:W-:Y:S02]  /*5bc0*/  ULOP3.LUT UR4, URZ, UR4, URZ, 0x33, !UPT ;  /* 0x00000004ff047292 */ /* 0x000fe4000f8e33ff */
[----:B------:R-:W-:-:S10]  /*5bd0*/  VOTEU.ANY UP0, P0 ;  /* 0x0000000000ff7886 */ /* 0x000fd40000000100 */
.L_x_85:
[----:B------:R-:W-:Y:S01]  /*5be0*/  @P0 ELECT P1, URZ, PT ;  /* 0x0000000000ff082f */ /* 0x000fe20003820000 */
[----:B------:R1:W-:-:S12]  /*5bf0*/  @UP0 UTCATOMSWS.AND URZ, UR4 ;  /* 0x0000000400ff09e3 */ /* 0x0003d80008000000 */
[----:B------:R-:W-:Y:S02]  /*5c00*/  @P1 PLOP3.LUT P0, PT, P1, PT, PT, 0x8, 0x80 ;  /* 0x000000000080181c */ /* 0x000fe40000f0e170 */
[----:B------:R-:W-:-:S11]  /*5c10*/  PLOP3.LUT P1, PT, PT, PT, PT, 0x8, 0x80 ;  /* 0x000000000080781c */ /* 0x000fd60003f2e170 */
[----:B-1----:R-:W-:Y:S05]  /*5c20*/  @P0 BRA.U.ANY `(.L_x_85) ;  /* 0xfffffffd00ec0947 */ /* 0x002fea000393ffff */
[----:B------:R-:W1:Y:S01]  /*5c30*/  S2R R2, SR_LANEID ;  /* 0x0000000000027919 */ /* 0x000e620000000000 */
[----:B------:R-:W-:Y:S01]  /*5c40*/  IMAD.U32 R0, RZ, RZ, UR4 ;  /* 0x00000004ff007e24 */ /* 0x000fe2000f8e00ff */
[----:B------:R-:W-:Y:S02]  /*5c50*/  VOTEU.ANY UR6, UPT, PT ;  /* 0x0000000000067886 */ /* 0x000fe400038e0100 */
[----:B------:R-:W-:Y:S01]  /*5c60*/  UFLO.U32 UR6, UR6 ;  /* 0x00000006000672bd */ /* 0x000fe200080e0000 */
[----:B------:R-:W3:Y:S05]  /*5c70*/  REDUX UR4, R0 ;  /* 0x00000000000473c4 */ /* 0x000eea0000000000 */
[----:B-1----:R-:W-:-:S02]  /*5c80*/  ISETP.EQ.U32.AND P0, PT, R2, UR6, PT ;  /* 0x0000000602007c0c */ /* 0x002fc4000bf02070 */
[----:B---3--:R-:W-:-:S11]  /*5c90*/  MOV R2, UR4 ;  /* 0x0000000400027c02 */ /* 0x008fd60008000f00 */
[----:B------:R1:W-:Y:S01]  /*5ca0*/  @P0 ATOMS.AND RZ, [UR5], R2 ;  /* 0x00000002ffff098c */ /* 0x0003e2000a800005 */
[----:B------:R-:W-:Y:S05]  /*5cb0*/  BRA `(.L_x_86) ;  /* 0x0000000000147947 */ /* 0x000fea0003800000 */
.L_x_84:
[----:B------:R-:W-:Y:S02]  /*5cc0*/  MOV R4, 0x5ce0 ;  /* 0x00005ce000047802 */ /* 0x000fe40000000f00 */
[----:B--2---:R-:W-:Y:S05]  /*5cd0*/  CALL.REL.NOINC `($__internal_0_$__cuda_sm10x_tcgen05_guardrail_trap_col_being_dealloced_not_returned_by_alloc) ;  /* 0x0000000400fc7944 */ /* 0x004fea0003c00000 */
[----:B------:R-:W-:Y:S05]  /*5ce0*/  BRA `(.L_x_86) ;  /* 0x0000000000087947 */ /* 0x000fea0003800000 */
.L_x_83:
[----:B------:R-:W-:Y:S02]  /*5cf0*/  MOV R4, 0x5d10 ;  /* 0x00005d1000047802 */ /* 0x000fe40000000f00 */
[----:B--2---:R-:W-:Y:S05]  /*5d00*/  CALL.REL.NOINC `($__internal_2_$__cuda_sm10x_tcgen05_guardrail_trap_unallocated_columns_being_dealloced) ;  /* 0x0000000800087944 */ /* 0x004fea0003c00000 */
.L_x_86:
[----:B------:R-:W-:Y:S01]  /*5d10*/  NOP ;  /* 0x0000000000007918 */ /* 0x000fe20000000000 */
.L_x_80:
[----:B------:R-:W-:Y:S01]  /*5d20*/  ISETP.NE.AND P0, PT, R78, RZ, PT ;  /* 0x000000ff4e00720c */ /* 0x000fe20003f05270 */
[----:B------:R-:W-:-:S04]  /*5d30*/  DEPBAR.LE SB0, 0x0 ;  /* 0x000080000000791a */ /* 0x000fc80000000000 */
[----:B------:R-:W-:-:S08]  /*5d40*/  DEPBAR.LE SB0, 0x0 ;  /* 0x000080000000791a */ /* 0x000fd00000000000 */
[----:B------:R-:W-:Y:S05]  /*5d50*/  @P0 BRA `(.L_x_52) ;  /* 0x0000000000200947 */ /* 0x000fea0003800000 */
[----:B------:R-:W-:Y:S01]  /*5d60*/  ELECT P0, URZ, PT ;  /* 0x0000000000ff782f */ /* 0x000fe20003800000 */
[----:B------:R-:W-:-:S12]  /*5d70*/  IMAD.MOV.U32 R0, RZ, RZ, 0x20 ;  /* 0x00000020ff007424 */ /* 0x000fd800078e00ff */
[----:B---3--:R-:W-:-:S04]  /*5d80*/  @P0 IADD3 R4, PT, PT, -R0, 0x100000, RZ ;  /* 0x0010000000040810 */ /* 0x008fc80007ffe1ff */
[C---:B--2---:R-:W-:Y:S02]  /*5d90*/  @P0 SHF.L.U32 R5, R4.reuse, 0xb, RZ ;  /* 0x0000000b04050819 */ /* 0x044fe400000006ff */
[----:B------:R-:W-:-:S05]  /*5da0*/  @P0 SHF.L.U32 R4, R4, 0x1, RZ ;  /* 0x0000000104040819 */ /* 0x000fca00000006ff */
[----:B------:R2:W-:Y:S04]  /*5db0*/  @P0 STS.64 [R3+URZ+0xc0], R4 ;  /* 0x0000c00403000988 */ /* 0x0005e80008000aff */
[----:B------:R-:W3:Y:S02]  /*5dc0*/  FENCE.VIEW.ASYNC.S ;  /* 0x00000000000073c6 */ /* 0x000ee40000000000 */
[----:B---3--:R-:W3:Y:S02]  /*5dd0*/  SYNCS.CCTL.IVALL ;  /* 0x00000000000079b1 */ /* 0x008ee40000000000 */
.L_x_52:
[----:B---3--:R-:W-:Y:S01]  /*5de0*/  NOP ;  /* 0x0000000000007918 */ /* 0x008fe20000000000 */
[----:B-12---:R-:W-:Y:S05]  /*5df0*/  EXIT ;  /* 0x000000000000794d */ /* 0x006fea0003800000 */
.L_x_22:
[----:B------:R-:W-:-:S07]  /*5e00*/  MOV R20, R21 ;  /* 0x0000001500147202 */ /* 0x000fce0000000f00 */
.L_x_87:
[----:B----4-:R4:W3:Y:S02]  /*5e10*/  SYNCS.PHASECHK.TRANS64.TRYWAIT P0, [R14+URZ+0xb0], R21 ;  /* 0x0000b0150e0075a7 */ /* 0x0108e400080011ff */
[----:B---3--:R-:W-:Y:S05]  /*5e20*/  @!P0 NANOSLEEP.SYNCS 0x989680 ;  /* 0x009896800000895d */ /* 0x008fea0003900000 */
[----:B------:R-:W3:Y:S02]  /*5e30*/  @!P0 SYNCS.PHASECHK.TRANS64 P0, [R14+URZ+0xb0], R21 ;  /* 0x0000b0150e0085a7 */ /* 0x000ee400080010ff */
[----:B---3--:R-:W-:Y:S05]  /*5e40*/  @!P0 BRA `(.L_x_87) ;  /* 0xfffffffc00f08947 */ /* 0x008fea000383ffff */
[----:B------:R-:W-:Y:S05]  /*5e50*/  BRA `(.L_x_88) ;  /* 0xffffffb000687947 */ /* 0x000fea000383ffff */
.L_x_24:
[----:B------:R-:W-:-:S07]  /*5e60*/  MOV R7, R6 ;  /* 0x0000000600077202 */ /* 0x000fce0000000f00 */
.L_x_89:
[----:B--2---:R2:W3:Y:S02]  /*5e70*/  SYNCS.PHASECHK.TRANS64.TRYWAIT P0, [R2+URZ+0xb0], R7 ;  /* 0x0000b007020075a7 */ /* 0x0044e400080011ff */
[----:B---3--:R-:W-:Y:S05]  /*5e80*/  @!P0 NANOSLEEP.SYNCS 0x989680 ;  /* 0x009896800000895d */ /* 0x008fea0003900000 */
[----:B------:R-:W3:Y:S02]  /*5e90*/  @!P0 SYNCS.PHASECHK.TRANS64 P0, [R2+URZ+0xb0], R7 ;  /* 0x0000b007020085a7 */ /* 0x000ee400080010ff */
[----:B---3--:R-:W-:Y:S05]  /*5ea0*/  @!P0 BRA `(.L_x_89) ;  /* 0xfffffffc00f08947 */ /* 0x008fea000383ffff */
[----:B------:R-:W-:Y:S05]  /*5eb0*/  BRA `(.L_x_90) ;  /* 0xffffffb400147947 */ /* 0x000fea000383ffff */
.L_x_25:
[----:B------:R-:W-:-:S07]  /*5ec0*/  MOV R9, R8 ;  /* 0x0000000800097202 */ /* 0x000fce0000000f00 */
.L_x_91:
[----:B--2---:R2:W3:Y:S02]  /*5ed0*/  SYNCS.PHASECHK.TRANS64.TRYWAIT P0, [R3+URZ+0xb0], R9 ;  /* 0x0000b009030075a7 */ /* 0x0044e400080011ff */
[----:B---3--:R-:W-:Y:S05]  /*5ee0*/  @!P0 NANOSLEEP.SYNCS 0x989680 ;  /* 0x009896800000895d */ /* 0x008fea0003900000 */
[----:B------:R-:W3:Y:S02]  /*5ef0*/  @!P0 SYNCS.PHASECHK.TRANS64 P0, [R3+URZ+0xb0], R9 ;  /* 0x0000b009030085a7 */ /* 0x000ee400080010ff */
[----:B---3--:R-:W-:Y:S05]  /*5f00*/  @!P0 BRA `(.L_x_91) ;  /* 0xfffffffc00f08947 */ /* 0x008fea000383ffff */
[----:B------:R-:W-:Y:S05]  /*5f10*/  BRA `(.L_x_17) ;  /* 0xffffffb400487947 */ /* 0x000fea000383ffff */
.L_x_27:
[----:B------:R-:W-:-:S07]  /*5f20*/  MOV R0, UR34 ;  /* 0x0000002200007c02 */ /* 0x000fce0008000f00 */
.L_x_92:
[----:B---3--:R3:W4:Y:S02]  /*5f30*/  SYNCS.PHASECHK.TRANS64.TRYWAIT P0, [R0+URZ+0xa0], RZ ;  /* 0x0000a0ff000075a7 */ /* 0x00872400080011ff */
[----:B----4-:R-:W-:Y:S05]  /*5f40*/  @!P0 NANOSLEEP.SYNCS 0x989680 ;  /* 0x009896800000895d */ /* 0x010fea0003900000 */
[----:B------:R-:W4:Y:S02]  /*5f50*/  @!P0 SYNCS.PHASECHK.TRANS64 P0, [R0+URZ+0xa0], RZ ;  /* 0x0000a0ff000085a7 */ /* 0x000f2400080010ff */
[----:B----4-:R-:W-:Y:S05]  /*5f60*/  @!P0 BRA `(.L_x_92) ;  /* 0xfffffffc00f08947 */ /* 0x010fea000383ffff */
[----:B------:R-:W-:Y:S05]  /*5f70*/  BRA `(.L_x_93) ;  /* 0xffffffb400547947 */ /* 0x000fea000383ffff */
.L_x_30:
[----:B------:R-:W-:Y:S02]  /*5f80*/  MOV R4, UR4 ;  /* 0x0000000400047c02 */ /* 0x000fe40008000f00 */
[----:B------:R-:W-:Y:S02]  /*5f90*/  MOV R5, UR4 ;  /* 0x0000000400057c02 */ /* 0x000fe40008000f00 */
[----:B------:R-:W-:-:S07]  /*5fa0*/  MOV R0, UR5 ;  /* 0x0000000500007c02 */ /* 0x000fce0008000f00 */
.L_x_94:
[----:B-1----:R1:W3:Y:S02]  /*5fb0*/  SYNCS.PHASECHK.TRANS64.TRYWAIT P0, [R0+URZ+0x40], R5 ;  /* 0x00004005000075a7 */ /* 0x0022e400080011ff */
[----:B---3--:R-:W-:Y:S05]  /*5fc0*/  @!P0 NANOSLEEP.SYNCS 0x989680 ;  /* 0x009896800000895d */ /* 0x008fea0003900000 */
[----:B------:R-:W3:Y:S02]  /*5fd0*/  @!P0 SYNCS.PHASECHK.TRANS64 P0, [R0+URZ+0x40], R5 ;  /* 0x00004005000085a7 */ /* 0x000ee400080010ff */
[----:B---3--:R-:W-:Y:S05]  /*5fe0*/  @!P0 BRA `(.L_x_94) ;  /* 0xfffffffc00f08947 */ /* 0x008fea000383ffff */
[----:B------:R-:W-:Y:S05]  /*5ff0*/  BRA `(.L_x_29) ;  /* 0xffffffb800047947 */ /* 0x000fea000383ffff */
.L_x_33:
[----:B------:R-:W-:-:S07]  /*6000*/  MOV R5, R4 ;  /* 0x0000000400057202 */ /* 0x000fce0000000f00 */
.L_x_95:
[----:B-1----:R1:W2:Y:S02]  /*6010*/  SYNCS.PHASECHK.TRANS64.TRYWAIT P0, [R3+URZ+0xa0], R5 ;  /* 0x0000a005030075a7 */ /* 0x0022a400080011ff */
[----:B--2---:R-:W-:Y:S05]  /*6020*/  @!P0 NANOSLEEP.SYNCS 0x989680 ;  /* 0x009896800000895d */ /* 0x004fea0003900000 */
[----:B------:R-:W2:Y:S02]  /*6030*/  @!P0 SYNCS.PHASECHK.TRANS64 P0, [R3+URZ+0xa0], R5 ;  /* 0x0000a005030085a7 */ /* 0x000ea400080010ff */
[----:B--2---:R-:W-:Y:S05]  /*6040*/  @!P0 BRA `(.L_x_95) ;  /* 0xfffffffc00f08947 */ /* 0x004fea000383ffff */
[----:B------:R-:W-:Y:S05]  /*6050*/  BRA `(.L_x_96) ;  /* 0xffffffb8009c7947 */ /* 0x000fea000383ffff */
.L_x_35:
[----:B------:R-:W-:Y:S02]  /*6060*/  MOV R2, UR4 ;  /* 0x0000000400027c02 */ /* 0x000fe40008000f00 */
[----:B--2---:R-:W-:Y:S02]  /*6070*/  MOV R3, UR4 ;  /* 0x0000000400037c02 */ /* 0x004fe40008000f00 */
[----:B------:R-:W-:-:S07]  /*6080*/  MOV R0, UR5 ;  /* 0x0000000500007c02 */ /* 0x000fce0008000f00 */
.L_x_97:
[----:B-1----:R1:W2:Y:S02]  /*6090*/  SYNCS.PHASECHK.TRANS64.TRYWAIT P0, [R0+URZ+0x40], R3 ;  /* 0x00004003000075a7 */ /* 0x0022a400080011ff */
[----:B--2---:R-:W-:Y:S05]  /*60a0*/  @!P0 NANOSLEEP.SYNCS 0x989680 ;  /* 0x009896800000895d */ /* 0x004fea0003900000 */
[----:B------:R-:W2:Y:S02]  /*60b0*/  @!P0 SYNCS.PHASECHK.TRANS64 P0, [R0+URZ+0x40], R3 ;  /* 0x00004003000085a7 */ /* 0x000ea400080010ff */
[----:B--2---:R-:W-:Y:S05]  /*60c0*/  @!P0 BRA `(.L_x_97) ;  /* 0xfffffffc00f08947 */ /* 0x004fea000383ffff */
[----:B------:R-:W-:Y:S05]  /*60d0*/  BRA `(.L_x_98) ;  /* 0xffffffbc00447947 */ /* 0x000fea000383ffff */
.L_x_37:
[----:B------:R-:W-:-:S07]  /*60e0*/  MOV R2, UR12 ;  /* 0x0000000c00027c02 */ /* 0x000fce0008000f00 */
.L_x_99:
[----:B-1----:R1:W3:Y:S02]  /*60f0*/  SYNCS.PHASECHK.TRANS64.TRYWAIT P0, [R2+URZ+0xa0], RZ ;  /* 0x0000a0ff020075a7 */ /* 0x0022e400080011ff */
[----:B---3--:R-:W-:Y:S05]  /*6100*/  @!P0 NANOSLEEP.SYNCS 0x989680 ;  /* 0x009896800000895d */ /* 0x008fea0003900000 */
[----:B------:R-:W3:Y:S02]  /*6110*/  @!P0 SYNCS.PHASECHK.TRANS64 P0, [R2+URZ+0xa0], RZ ;  /* 0x0000a0ff020085a7 */ /* 0x000ee400080010ff */
[----:B---3--:R-:W-:Y:S05]  /*6120*/  @!P0 BRA `(.L_x_99) ;  /* 0xfffffffc00f08947 */ /* 0x008fea000383ffff */
[----:B------:R-:W-:Y:S05]  /*6130*/  BRA `(.L_x_100) ;  /* 0xffffffbc00647947 */ /* 0x000fea000383ffff */
.L_x_40:
[----:B------:R-:W-:Y:S02]  /*6140*/  MOV R2, UR13 ;  /* 0x0000000d00027c02 */ /* 0x000fe40008000f00 */
[----:B------:R-:W-:Y:S02]  /*6150*/  MOV R3, UR13 ;  /* 0x0000000d00037c02 */ /* 0x000fe40008000f00 */
[----:B------:R-:W-:-:S07]  /*6160*/  MOV R0, UR17 ;  /* 0x0000001100007c02 */ /* 0x000fce0008000f00 */
.L_x_101:
[----:B-1----:R1:W2:Y:S02]  /*6170*/  SYNCS.PHASECHK.TRANS64.TRYWAIT P0, [R0+URZ+0x90], R3 ;  /* 0x00009003000075a7 */ /* 0x0022a400080011ff */
[----:B--2---:R-:W-:Y:S05]  /*6180*/  @!P0 NANOSLEEP.SYNCS 0x989680 ;  /* 0x009896800000895d */ /* 0x004fea0003900000 */
[----:B------:R-:W2:Y:S02]  /*6190*/  @!P0 SYNCS.PHASECHK.TRANS64 P0, [R0+URZ+0x90], R3 ;  /* 0x00009003000085a7 */ /* 0x000ea400080010ff */
[----:B--2---:R-:W-:Y:S05]  /*61a0*/  @!P0 BRA `(.L_x_101) ;  /* 0xfffffffc00f08947 */ /* 0x004fea000383ffff */
[----:B------:R-:W-:Y:S05]  /*61b0*/  BRA `(.L_x_39) ;  /* 0xffffffc000bc7947 */ /* 0x000fea000383ffff */
.L_x_43:
[----:B------:R-:W-:Y:S02]  /*61c0*/  MOV R2, UR25 ;  /* 0x0000001900027c02 */ /* 0x000fe40008000f00 */
[----:B------:R-:W-:Y:S02]  /*61d0*/  MOV R3, UR25 ;  /* 0x0000001900037c02 */ /* 0x000fe40008000f00 */
[----:B------:R-:W-:Y:S07]  /*61e0*/  MOV R0, UR13 ;  /* 0x0000000d00007c02 */ /* 0x000fee0008000f00 */
.L_x_102:
[----:B-1----:R1:W2:Y:S02]  /*61f0*/  SYNCS.PHASECHK.TRANS64.TRYWAIT P0, [R0+URZ], R3 ;  /* 0x00000003000075a7 */ /* 0x0022a400080011ff */
[----:B--2---:R-:W-:Y:S05]  /*6200*/  @!P0 NANOSLEEP.SYNCS 0x989680 ;  /* 0x009896800000895d */ /* 0x004fea0003900000 */
[----:B------:R-:W2:Y:S02]  /*6210*/  @!P0 SYNCS.PHASECHK.TRANS64 P0, [R0+URZ], R3 ;  /* 0x00000003000085a7 */ /* 0x000ea400080010ff */
[----:B--2---:R-:W-:Y:S05]  /*6220*/  @!P0 BRA `(.L_x_102) ;  /* 0xfffffffc00f08947 */ /* 0x004fea000383ffff */
[----:B------:R-:W-:Y:S05]  /*6230*/  BRA `(.L_x_42) ;  /* 0xffffffc400147947 */ /* 0x000fea000383ffff */
.L_x_46:
[-C--:B------:R-:W-:Y:S02]  /*6240*/  MOV R6, R3.reuse ;  /* 0x0000000300067202 */ /* 0x080fe40000000f00 */
[----:B------:R-:W-:-:S07]  /*6250*/  MOV R7, R3 ;  /* 0x0000000300077202 */ /* 0x000fce0000000f00 */
.L_x_103:
[----:B--2---:R2:W3:Y:S02]  /*6260*/  SYNCS.PHASECHK.TRANS64.TRYWAIT P0, [R2+URZ+0xa0], R7 ;  /* 0x0000a007020075a7 */ /* 0x0044e400080011ff */
[----:B---3--:R-:W-:Y:S05]  /*6270*/  @!P0 NANOSLEEP.SYNCS 0x989680 ;  /* 0x009896800000895d */ /* 0x008fea0003900000 */
[----:B------:R-:W3:Y:S02]  /*6280*/  @!P0 SYNCS.PHASECHK.TRANS64 P0, [R2+URZ+0xa0], R7 ;  /* 0x0000a007020085a7 */ /* 0x000ee400080010ff */
[----:B---3--:R-:W-:Y:S05]  /*6290*/  @!P0 BRA `(.L_x_103) ;  /* 0xfffffffc00f08947 */ /* 0x008fea000383ffff */
[----:B------:R-:W-:Y:S05]  /*62a0*/  BRA `(.L_x_104) ;  /* 0xffffffc400a87947 */ /* 0x000fea000383ffff */
.L_x_61:
[----:B------:R-:W-:-:S07]  /*62b0*/  MOV R15, R14 ;  /* 0x0000000e000f7202 */ /* 0x000fce0000000f00 */
.L_x_105:
[----:B-1----:R1:W2:Y:S02]  /*62c0*/  SYNCS.PHASECHK.TRANS64.TRYWAIT P0, [R3+URZ], R15 ;  /* 0x0000000f030075a7 */ /* 0x0022a400080011ff */
[----:B--2---:R-:W-:Y:S05]  /*62d0*/  @!P0 NANOSLEEP.SYNCS 0x989680 ;  /* 0x009896800000895d */ /* 0x004fea0003900000 */
[----:B------:R-:W2:Y:S02]  /*62e0*/  @!P0 SYNCS.PHASECHK.TRANS64 P0, [R3+URZ], R15 ;  /* 0x0000000f030085a7 */ /* 0x000ea400080010ff */
[----:B--2---:R-:W-:Y:S05]  /*62f0*/  @!P0 BRA `(.L_x_105) ;  /* 0xfffffffc00f08947 */ /* 0x004fea000383ffff */
[----:B------:R-:W-:Y:S05]  /*6300*/  BRA `(.L_x_60) ;  /* 0xffffffcc007c7947 */ /* 0x000fea000383ffff */
.L_x_64:
[----:B------:R-:W-:-:S07]  /*6310*/  MOV R9, R8 ;  /* 0x0000000800097202 */ /* 0x000fce0000000f00 */
.L_x_106:
[----:B-1----:R1:W2:Y:S02]  /*6320*/  SYNCS.PHASECHK.TRANS64.TRYWAIT P0, [R3+URZ], R9 ;  /* 0x00000009030075a7 */ /* 0x0022a400080011ff */
[----:B--2---:R-:W-:Y:S05]  /*6330*/  @!P0 NANOSLEEP.SYNCS 0x989680 ;  /* 0x009896800000895d */ /* 0x004fea0003900000 */
[----:B------:R-:W2:Y:S02]  /*6340*/  @!P0 SYNCS.PHASECHK.TRANS64 P0, [R3+URZ], R9 ;  /* 0x00000009030085a7 */ /* 0x000ea400080010ff */
[----:B--2---:R-:W-:Y:S05]  /*6350*/  @!P0 BRA `(.L_x_106) ;  /* 0xfffffffc00f08947 */ /* 0x004fea000383ffff */
[----:B------:R-:W-:Y:S05]  /*6360*/  BRA `(.L_x_63) ;  /* 0xffffffcc00e47947 */ /* 0x000fea000383ffff */
.L_x_65:
[----:B-1----:R1:W2:Y:S02]  /*6370*/  SYNCS.PHASECHK.TRANS64.TRYWAIT P0, [R3+URZ+0xa0], RZ ;  /* 0x0000a0ff030075a7 */ /* 0x0022a400080011ff */
[----:B--2---:R-:W-:Y:S05]  /*6380*/  @!P0 NANOSLEEP.SYNCS 0x989680 ;  /* 0x009896800000895d */ /* 0x004fea0003900000 */
[----:B------:R-:W2:Y:S02]  /*6390*/  @!P0 SYNCS.PHASECHK.TRANS64 P0, [R3+URZ+0xa0], RZ ;  /* 0x0000a0ff030085a7 */ /* 0x000ea400080010ff */
[----:B--2---:R-:W-:Y:S05]  /*63a0*/  @!P0 BRA `(.L_x_65) ;  /* 0xfffffffc00f08947 */ /* 0x004fea000383ffff */
[----:B------:R-:W-:Y:S05]  /*63b0*/  BRA `(.L_x_107) ;  /* 0xffffffd000487947 */ /* 0x000fea000383ffff */
.L_x_67:
[----:B------:R-:W-:-:S07]  /*63c0*/  MOV R7, R6 ;  /* 0x0000000600077202 */ /* 0x000fce0000000f00 */
.L_x_108:
[----:B--2---:R2:W3:Y:S02]  /*63d0*/  SYNCS.PHASECHK.TRANS64.TRYWAIT P1, [R55+URZ+0x80], R7 ;  /* 0x00008007370075a7 */ /* 0x0044e400080211ff */
[----:B---3--:R-:W-:Y:S05]  /*63e0*/  @!P1 NANOSLEEP.SYNCS 0x989680 ;  /* 0x009896800000995d */ /* 0x008fea0003900000 */
[----:B------:R-:W3:Y:S02]  /*63f0*/  @!P1 SYNCS.PHASECHK.TRANS64 P1, [R55+URZ+0x80], R7 ;  /* 0x00008007370095a7 */ /* 0x000ee400080210ff */
[----:B---3--:R-:W-:Y:S05]  /*6400*/  @!P1 BRA `(.L_x_108) ;  /* 0xfffffffc00f09947 */ /* 0x008fea000383ffff */
[----:B------:R-:W-:Y:S05]  /*6410*/  BRA `(.L_x_109) ;  /* 0xffffffd400687947 */ /* 0x000fea000383ffff */
.L_x_75:
[----:B------:R-:W-:-:S07]  /*6420*/  MOV R7, R6 ;  /* 0x0000000600077202 */ /* 0x000fce0000000f00 */
.L_x_110:
[----:B--2---:R2:W3:Y:S02]  /*6430*/  SYNCS.PHASECHK.TRANS64.TRYWAIT P0, [R5+URZ+0xa0], R7 ;  /* 0x0000a007050075a7 */ /* 0x0044e400080011ff */
[----:B---3--:R-:W-:Y:S05]  /*6440*/  @!P0 NANOSLEEP.SYNCS 0x989680 ;  /* 0x009896800000895d */ /* 0x008fea0003900000 */
[----:B------:R-:W3:Y:S02]  /*6450*/  @!P0 SYNCS.PHASECHK.TRANS64 P0, [R5+URZ+0xa0], R7 ;  /* 0x0000a007050085a7 */ /* 0x000ee400080010ff */
[----:B---3--:R-:W-:Y:S05]  /*6460*/  @!P0 BRA `(.L_x_110) ;  /* 0xfffffffc00f08947 */ /* 0x008fea000383ffff */
[----:B------:R-:W-:Y:S05]  /*6470*/  BRA `(.L_x_111) ;  /* 0xfffffff000907947 */ /* 0x000fea000383ffff */
.L_x_82:
[----:B--2---:R2:W3:Y:S02]  /*6480*/  SYNCS.PHASECHK.TRANS64.TRYWAIT P0, [R3+URZ+0xc0], RZ ;  /* 0x0000c0ff030075a7 */ /* 0x0044e400080011ff */
[----:B---3--:R-:W-:Y:S05]  /*6490*/  @!P0 NANOSLEEP.SYNCS 0x989680 ;  /* 0x009896800000895d */ /* 0x008fea0003900000 */
[----:B------:R-:W3:Y:S02]  /*64a0*/  @!P0 SYNCS.PHASECHK.TRANS64 P0, [R3+URZ+0xc0], RZ ;  /* 0x0000c0ff030085a7 */ /* 0x000ee400080010ff */
[----:B---3--:R-:W-:Y:S05]  /*64b0*/  @!P0 BRA `(.L_x_82) ;  /* 0xfffffffc00f08947 */ /* 0x008fea000383ffff */
[----:B------:R-:W-:Y:S05]  /*64c0*/  BRA `(.L_x_112) ;  /* 0xfffffff400587947 */ /* 0x000fea000383ffff */
        .weak           $__internal_0_$__cuda_sm10x_tcgen05_guardrail_trap_col_being_dealloced_not_returned_by_alloc
        .type           $__internal_0_$__cuda_sm10x_tcgen05_guardrail_trap_col_being_dealloced_not_returned_by_alloc,@function
        .size           $__internal_0_$__cuda_sm10x_tcgen05_guardrail_trap_col_being_dealloced_not_returned_by_alloc,($__internal_1_$__cuda_sm10x_tcgen05_guardrail_trap_phase_invalid_during_alloc - $__internal_0_$__cuda_sm10x_tcgen05_guardrail_trap_col_being_dealloced_not_returned_by_alloc)
$__internal_0_$__cuda_sm10x_tcgen05_guardrail_trap_col_being_dealloced_not_returned_by_alloc:
[----:B------:R-:W-:Y:S05]  /*64d0*/  BPT.TRAP 0x1 ;  /* 0x000000040000795c */ /* 0x000fea0000300000 */
[----:B------:R-:W-:-:S04]  /*64e0*/  HFMA2 R5, -RZ, RZ, 0, 0 ;  /* 0x00000000ff057431 */ /* 0x000fc800000001ff */
[----:B------:R-:W-:Y:S05]  /*64f0*/  RET.REL.NODEC R4 `(kernel_cutlass_kernel_cudnngrouped_gemmgrouped_gemm_swiglugrouped_gemm_swiglu_quantBlockScaledContiguousGroupedGemmKernel_object_at__TiledMMA_ThrLayoutVMNK21111000_PermutationMNK____MMAAt_0) ;  /* 0xffffff9804c07950 */ /* 0x000fea0003c3ffff */
        .weak           $__internal_1_$__cuda_sm10x_tcgen05_guardrail_trap_phase_invalid_during_alloc
        .type           $__internal_1_$__cuda_sm10x_tcgen05_guardrail_trap_phase_invalid_during_alloc,@function
        .size           $__internal_1_$__cuda_sm10x_tcgen05_guardrail_trap_phase_invalid_during_alloc,($__internal_2_$__cuda_sm10x_tcgen05_guardrail_trap_unallocated_columns_being_dealloced - $__internal_1_$__cuda_sm10x_tcgen05_guardrail_trap_phase_invalid_during_alloc)
$__internal_1_$__cuda_sm10x_tcgen05_guardrail_trap_phase_invalid_during_alloc:
[----:B------:R-:W-:Y:S05]  /*6500*/  BPT.TRAP 0x1 ;  /* 0x000000040000795c */ /* 0x000fea0000300000 */
[----:B------:R-:W-:-:S04]  /*6510*/  MOV R3, 0x0 ;  /* 0x0000000000037802 */ /* 0x000fc80000000f00 */
[----:B------:R-:W-:Y:S05]  /*6520*/  RET.REL.NODEC R2 `(kernel_cutlass_kernel_cudnngrouped_gemmgrouped_gemm_swiglugrouped_gemm_swiglu_quantBlockScaledContiguousGroupedGemmKernel_object_at__TiledMMA_ThrLayoutVMNK21111000_PermutationMNK____MMAAt_0) ;  /* 0xffffff9802b47950 */ /* 0x000fea0003c3ffff */
        .weak           $__internal_2_$__cuda_sm10x_tcgen05_guardrail_trap_unallocated_columns_being_dealloced
        .type           $__internal_2_$__cuda_sm10x_tcgen05_guardrail_trap_unallocated_columns_being_dealloced,@function
        .size           $__internal_2_$__cuda_sm10x_tcgen05_guardrail_trap_unallocated_columns_being_dealloced,(.L_x_116 - $__internal_2_$__cuda_sm10x_tcgen05_guardrail_trap_unallocated_columns_being_dealloced)
$__internal_2_$__cuda_sm10x_tcgen05_guardrail_trap_unallocated_columns_being_dealloced:
[----:B------:R-:W-:Y:S05]  /*6530*/  BPT.TRAP 0x1 ;  /* 0x000000040000795c */ /* 0x000fea0000300000 */
[----:B------:R-:W-:-:S04]  /*6540*/  HFMA2 R5, -RZ, RZ, 0, 0 ;  /* 0x00000000ff057431 */ /* 0x000fc800000001ff */
[----:B------:R-:W-:Y:S05]  /*6550*/  RET.REL.NODEC R4 `(kernel_cutlass_kernel_cudnngrouped_gemmgrouped_gemm_swiglugrouped_gemm_swiglu_quantBlockScaledContiguousGroupedGemmKernel_object_at__TiledMMA_ThrLayoutVMNK21111000_PermutationMNK____MMAAt_0) ;  /* 0xffffff9804a87950 */ /* 0x000fea0003c3ffff */
.L_x_113:
[----:B------:R-:W-:-:S00]  /*6560*/  BRA `(.L_x_113) ;  /* 0xfffffffc00fc7947 */ /* 0x000fc0000383ffff */
[----:B------:R-:W-:-:S00]  /*6570*/  NOP ;  /* 0x0000000000007918 */ /* 0x000fc00000000000 */
        /* <DEDUP_REMOVED lines=8> */
.L_x_116:


//--------------------- .nv.shared.kernel_cutlass_kernel_cudnngrouped_gemmgrouped_gemm_swiglugrouped_gemm_swiglu_quantBlockScaledContiguousGroupedGemmKernel_object_at__TiledMMA_ThrLayoutVMNK21111000_PermutationMNK____MMAAt_0 --------------------------
	.section	.nv.shared.kernel_cutlass_kernel_cudnngrouped_gemmgrouped_gemm_swiglugrouped_gemm_swiglu_quantBlockScaledContiguousGroupedGemmKernel_object_at__TiledMMA_ThrLayoutVMNK21111000_PermutationMNK____MMAAt_0,"aw",@nobits
	.sectionflags	@""
	.align	1024
	.zero		1024


//--------------------- .nv.shared.reserved.0     --------------------------
	.section	.nv.shared.reserved.0,"aw",@nobits
	.align	8
	.weak		__nv_reservedSMEM_offset_0_alias
	.size		__nv_reservedSMEM_offset_0_alias, 0, 64
	.other		__nv_reservedSMEM_offset_0_alias,@"STO_CUDA_RESERVED_SHARED STV_DEFAULT"
__nv_reservedSMEM_offset_0_alias:
	.zero		0
.nv.shared.reserved.0:
	.zero		64
	.weak		__nv_reservedSMEM_allocation_phase
	.type		__nv_reservedSMEM_allocation_phase,@object
	.size		__nv_reservedSMEM_allocation_phase,(.L_0 - __nv_reservedSMEM_allocation_phase)
__nv_reservedSMEM_allocation_phase:
	.zero		1
.L_0:
	.zero		7
	.weak		__nv_reservedSMEM_devtool_atexit_pc
	.type		__nv_reservedSMEM_devtool_atexit_pc,@object
	.size		__nv_reservedSMEM_devtool_atexit_pc,(__nv_reservedSMEM_allocation_mask - __nv_reservedSMEM_devtool_atexit_pc)
__nv_reservedSMEM_devtool_atexit_pc:
	.zero		8
	.weak		__nv_reservedSMEM_allocation_mask
	.type		__nv_reservedSMEM_allocation_mask,@object
	.size		__nv_reservedSMEM_allocation_mask,(.L_2 - __nv_reservedSMEM_allocation_mask)
__nv_reservedSMEM_allocation_mask:
	.zero		4
.L_2:
	.zero		4
	.weak		__nv_reservedSMEM_tmem_allocation_pipeline_mbarrier
	.type		__nv_reservedSMEM_tmem_allocation_pipeline_mbarrier,@object
	.size		__nv_reservedSMEM_tmem_allocation_pipeline_mbarrier,(__nv_reservedSMEM_tmem_allocation_pipeline_mbarrier_parity - __nv_reservedSMEM_tmem_allocation_pipeline_mbarrier)
__nv_reservedSMEM_tmem_allocation_pipeline_mbarrier:
	.zero		8
	.weak		__nv_reservedSMEM_tmem_allocation_pipeline_mbarrier_parity
	.type		__nv_reservedSMEM_tmem_allocation_pipeline_mbarrier_parity,@object
	.size		__nv_reservedSMEM_tmem_allocation_pipeline_mbarrier_parity,(.L_4 - __nv_reservedSMEM_tmem_allocation_pipeline_mbarrier_parity)
__nv_reservedSMEM_tmem_allocation_pipeline_mbarrier_parity:
	.zero		4
.L_4:


//--------------------- .nv.constant0.kernel_cutlass_kernel_cudnngrouped_gemmgrouped_gemm_swiglugrouped_gemm_swiglu_quantBlockScaledContiguousGroupedGemmKernel_object_at__TiledMMA_ThrLayoutVMNK21111000_PermutationMNK____MMAAt_0 --------------------------
	.section	.nv.constant0.kernel_cutlass_kernel_cudnngrouped_gemmgrouped_gemm_swiglugrouped_gemm_swiglu_quantBlockScaledContiguousGroupedGemmKernel_object_at__TiledMMA_ThrLayoutVMNK21111000_PermutationMNK____MMAAt_0,"a",@progbits
	.sectionflags	@""
	.align	4
.nv.constant0.kernel_cutlass_kernel_cudnngrouped_gemmgrouped_gemm_swiglugrouped_gemm_swiglu_quantBlockScaledContiguousGroupedGemmKernel_object_at__TiledMMA_ThrLayoutVMNK21111000_PermutationMNK____MMAAt_0:
	.zero		1924


//--------------------- SYMBOLS --------------------------

	.type		.nv.reservedSmem.offset0,@object
	.size		.nv.reservedSmem.offset0,0x4
	.type		.nv.reservedSmem.cap,@object
	.size		.nv.reservedSmem.cap,0x4
